//
// Generated by NVIDIA NVVM Compiler
//
// Compiler Build ID: CL-36424714
// Cuda compilation tools, release 13.0, V13.0.88
// Based on NVVM 20.0.0
//

.version 9.0
.target sm_100
.address_size 64

	// .globl	debayer16_to_xyz

.visible .entry debayer16_to_xyz(
	.param .u64 .ptr .align 1 debayer16_to_xyz_param_0,
	.param .u64 .ptr .align 1 debayer16_to_xyz_param_1,
	.param .u32 debayer16_to_xyz_param_2,
	.param .u32 debayer16_to_xyz_param_3,
	.param .f32 debayer16_to_xyz_param_4,
	.param .f32 debayer16_to_xyz_param_5,
	.param .f32 debayer16_to_xyz_param_6,
	.param .u32 debayer16_to_xyz_param_7,
	.param .u32 debayer16_to_xyz_param_8,
	.param .u64 .ptr .align 1 debayer16_to_xyz_param_9
)
{
	.reg .pred 	%p<24>;
	.reg .b16 	%rs<24>;
	.reg .b32 	%r<107>;
	.reg .b32 	%f<122>;
	.reg .b64 	%rd<48>;

	ld.param.u64 	%rd7, [debayer16_to_xyz_param_0];
	ld.param.u64 	%rd5, [debayer16_to_xyz_param_1];
	ld.param.u32 	%r14, [debayer16_to_xyz_param_2];
	ld.param.u32 	%r15, [debayer16_to_xyz_param_3];
	ld.param.f32 	%f17, [debayer16_to_xyz_param_4];
	ld.param.f32 	%f18, [debayer16_to_xyz_param_5];
	ld.param.f32 	%f19, [debayer16_to_xyz_param_6];
	ld.param.u32 	%r12, [debayer16_to_xyz_param_7];
	ld.param.u32 	%r13, [debayer16_to_xyz_param_8];
	ld.param.u64 	%rd6, [debayer16_to_xyz_param_9];
	cvta.to.global.u64 	%rd1, %rd7;
	mov.u32 	%r17, %ntid.x;
	mov.u32 	%r18, %ctaid.x;
	mov.u32 	%r19, %tid.x;
	mad.lo.s32 	%r20, %r17, %r18, %r19;
	mov.u32 	%r21, %ntid.y;
	mov.u32 	%r22, %ctaid.y;
	mov.u32 	%r23, %tid.y;
	mad.lo.s32 	%r24, %r21, %r22, %r23;
	setp.lt.s32 	%p1, %r20, 1;
	add.s32 	%r25, %r14, -1;
	setp.ge.s32 	%p2, %r20, %r25;
	or.pred  	%p3, %p1, %p2;
	setp.eq.s32 	%p4, %r24, 0;
	or.pred  	%p5, %p4, %p3;
	add.s32 	%r26, %r15, -1;
	setp.ge.s32 	%p6, %r24, %r26;
	or.pred  	%p7, %p5, %p6;
	@%p7 bra 	$L__BB0_19;
	sub.s32 	%r27, %r13, %r12;
	cvt.rn.f32.s32 	%f1, %r27;
	or.b32  	%r28, %r20, %r24;
	and.b32  	%r29, %r28, 1;
	setp.eq.b32 	%p8, %r29, 1;
	mul.lo.s32 	%r3, %r14, %r24;
	add.s32 	%r4, %r3, %r20;
	mul.wide.s32 	%rd8, %r4, 2;
	add.s64 	%rd2, %rd1, %rd8;
	add.s32 	%r30, %r24, -1;
	mul.lo.s32 	%r5, %r14, %r30;
	add.s32 	%r31, %r5, %r20;
	mul.wide.s32 	%rd9, %r31, 2;
	add.s64 	%rd3, %rd1, %rd9;
	shl.b32 	%r32, %r14, 1;
	add.s32 	%r6, %r5, %r32;
	add.s32 	%r33, %r6, %r20;
	mul.wide.s32 	%rd10, %r33, 2;
	add.s64 	%rd4, %rd1, %rd10;
	@%p8 bra 	$L__BB0_3;
	ld.global.nc.u16 	%rs9, [%rd2];
	cvt.u32.u16 	%r58, %rs9;
	sub.s32 	%r59, %r58, %r12;
	max.s32 	%r60, %r59, 0;
	cvt.rn.f32.u32 	%f41, %r60;
	div.rn.f32 	%f119, %f41, %f1;
	bra.uni 	$L__BB0_8;
$L__BB0_3:
	and.b32  	%r7, %r20, 1;
	setp.eq.s32 	%p9, %r7, 0;
	and.b32  	%r8, %r24, 1;
	setp.eq.b32 	%p10, %r8, 1;
	or.pred  	%p11, %p9, %p10;
	@%p11 bra 	$L__BB0_5;
	cvt.s64.s32 	%rd20, %r3;
	cvt.u64.u32 	%rd21, %r20;
	add.s64 	%rd22, %rd21, %rd20;
	shl.b64 	%rd23, %rd22, 1;
	add.s64 	%rd24, %rd1, %rd23;
	ld.global.nc.u16 	%rs7, [%rd24+-2];
	cvt.u32.u16 	%r52, %rs7;
	sub.s32 	%r53, %r52, %r12;
	max.s32 	%r54, %r53, 0;
	cvt.rn.f32.u32 	%f36, %r54;
	div.rn.f32 	%f37, %f36, %f1;
	ld.global.nc.u16 	%rs8, [%rd24+2];
	cvt.u32.u16 	%r55, %rs8;
	sub.s32 	%r56, %r55, %r12;
	max.s32 	%r57, %r56, 0;
	cvt.rn.f32.u32 	%f38, %r57;
	div.rn.f32 	%f39, %f38, %f1;
	add.f32 	%f40, %f37, %f39;
	mul.f32 	%f119, %f40, 0f3F000000;
	bra.uni 	$L__BB0_8;
$L__BB0_5:
	setp.ne.s32 	%p12, %r7, 0;
	setp.eq.s32 	%p13, %r8, 0;
	or.pred  	%p14, %p12, %p13;
	@%p14 bra 	$L__BB0_7;
	ld.global.nc.u16 	%rs5, [%rd3];
	cvt.u32.u16 	%r46, %rs5;
	sub.s32 	%r47, %r46, %r12;
	max.s32 	%r48, %r47, 0;
	cvt.rn.f32.u32 	%f31, %r48;
	div.rn.f32 	%f32, %f31, %f1;
	ld.global.nc.u16 	%rs6, [%rd4];
	cvt.u32.u16 	%r49, %rs6;
	sub.s32 	%r50, %r49, %r12;
	max.s32 	%r51, %r50, 0;
	cvt.rn.f32.u32 	%f33, %r51;
	div.rn.f32 	%f34, %f33, %f1;
	add.f32 	%f35, %f32, %f34;
	mul.f32 	%f119, %f35, 0f3F000000;
	bra.uni 	$L__BB0_8;
$L__BB0_7:
	cvt.s64.s32 	%rd11, %r5;
	cvt.u64.u32 	%rd12, %r20;
	add.s64 	%rd13, %rd11, %rd12;
	shl.b64 	%rd14, %rd13, 1;
	add.s64 	%rd15, %rd1, %rd14;
	ld.global.nc.u16 	%rs1, [%rd15+-2];
	cvt.u32.u16 	%r34, %rs1;
	sub.s32 	%r35, %r34, %r12;
	max.s32 	%r36, %r35, 0;
	cvt.rn.f32.u32 	%f20, %r36;
	div.rn.f32 	%f21, %f20, %f1;
	ld.global.nc.u16 	%rs2, [%rd15+2];
	cvt.u32.u16 	%r37, %rs2;
	sub.s32 	%r38, %r37, %r12;
	max.s32 	%r39, %r38, 0;
	cvt.rn.f32.u32 	%f22, %r39;
	div.rn.f32 	%f23, %f22, %f1;
	add.f32 	%f24, %f21, %f23;
	cvt.s64.s32 	%rd16, %r6;
	add.s64 	%rd17, %rd16, %rd12;
	shl.b64 	%rd18, %rd17, 1;
	add.s64 	%rd19, %rd1, %rd18;
	ld.global.nc.u16 	%rs3, [%rd19+-2];
	cvt.u32.u16 	%r40, %rs3;
	sub.s32 	%r41, %r40, %r12;
	max.s32 	%r42, %r41, 0;
	cvt.rn.f32.u32 	%f25, %r42;
	div.rn.f32 	%f26, %f25, %f1;
	add.f32 	%f27, %f24, %f26;
	ld.global.nc.u16 	%rs4, [%rd19+2];
	cvt.u32.u16 	%r43, %rs4;
	sub.s32 	%r44, %r43, %r12;
	max.s32 	%r45, %r44, 0;
	cvt.rn.f32.u32 	%f28, %r45;
	div.rn.f32 	%f29, %f28, %f1;
	add.f32 	%f30, %f27, %f29;
	mul.f32 	%f119, %f30, 0f3E800000;
$L__BB0_8:
	mul.f32 	%f7, %f17, %f119;
	add.s32 	%r61, %r20, %r24;
	and.b32  	%r62, %r61, 1;
	setp.eq.b32 	%p15, %r62, 1;
	not.pred 	%p16, %p15;
	@%p16 bra 	$L__BB0_10;
	ld.global.nc.u16 	%rs10, [%rd2];
	cvt.u32.u16 	%r63, %rs10;
	sub.s32 	%r64, %r63, %r12;
	max.s32 	%r65, %r64, 0;
	cvt.rn.f32.u32 	%f42, %r65;
	div.rn.f32 	%f120, %f42, %f1;
	bra.uni 	$L__BB0_11;
$L__BB0_10:
	cvt.s64.s32 	%rd25, %r3;
	cvt.u64.u32 	%rd26, %r20;
	add.s64 	%rd27, %rd26, %rd25;
	shl.b64 	%rd28, %rd27, 1;
	add.s64 	%rd29, %rd1, %rd28;
	ld.global.nc.u16 	%rs11, [%rd29+-2];
	cvt.u32.u16 	%r66, %rs11;
	sub.s32 	%r67, %r66, %r12;
	max.s32 	%r68, %r67, 0;
	cvt.rn.f32.u32 	%f43, %r68;
	div.rn.f32 	%f44, %f43, %f1;
	ld.global.nc.u16 	%rs12, [%rd29+2];
	cvt.u32.u16 	%r69, %rs12;
	sub.s32 	%r70, %r69, %r12;
	max.s32 	%r71, %r70, 0;
	cvt.rn.f32.u32 	%f45, %r71;
	div.rn.f32 	%f46, %f45, %f1;
	add.f32 	%f47, %f44, %f46;
	ld.global.nc.u16 	%rs13, [%rd3];
	cvt.u32.u16 	%r72, %rs13;
	sub.s32 	%r73, %r72, %r12;
	max.s32 	%r74, %r73, 0;
	cvt.rn.f32.u32 	%f48, %r74;
	div.rn.f32 	%f49, %f48, %f1;
	add.f32 	%f50, %f47, %f49;
	ld.global.nc.u16 	%rs14, [%rd4];
	cvt.u32.u16 	%r75, %rs14;
	sub.s32 	%r76, %r75, %r12;
	max.s32 	%r77, %r76, 0;
	cvt.rn.f32.u32 	%f51, %r77;
	div.rn.f32 	%f52, %f51, %f1;
	add.f32 	%f53, %f50, %f52;
	mul.f32 	%f120, %f53, 0f3E800000;
$L__BB0_11:
	mul.f32 	%f11, %f18, %f120;
	and.b32  	%r9, %r24, 1;
	and.b32  	%r78, %r9, %r20;
	setp.eq.s32 	%p17, %r78, 0;
	@%p17 bra 	$L__BB0_13;
	ld.global.nc.u16 	%rs15, [%rd2];
	cvt.u32.u16 	%r79, %rs15;
	sub.s32 	%r80, %r79, %r12;
	max.s32 	%r81, %r80, 0;
	cvt.rn.f32.u32 	%f54, %r81;
	div.rn.f32 	%f121, %f54, %f1;
	bra.uni 	$L__BB0_18;
$L__BB0_13:
	and.b32  	%r10, %r20, 1;
	setp.eq.b32 	%p18, %r10, 1;
	setp.eq.s32 	%p19, %r9, 0;
	or.pred  	%p20, %p18, %p19;
	@%p20 bra 	$L__BB0_15;
	cvt.s64.s32 	%rd39, %r3;
	cvt.u64.u32 	%rd40, %r20;
	add.s64 	%rd41, %rd40, %rd39;
	shl.b64 	%rd42, %rd41, 1;
	add.s64 	%rd43, %rd1, %rd42;
	ld.global.nc.u16 	%rs22, [%rd43+-2];
	cvt.u32.u16 	%r100, %rs22;
	sub.s32 	%r101, %r100, %r12;
	max.s32 	%r102, %r101, 0;
	cvt.rn.f32.u32 	%f71, %r102;
	div.rn.f32 	%f72, %f71, %f1;
	ld.global.nc.u16 	%rs23, [%rd43+2];
	cvt.u32.u16 	%r103, %rs23;
	sub.s32 	%r104, %r103, %r12;
	max.s32 	%r105, %r104, 0;
	cvt.rn.f32.u32 	%f73, %r105;
	div.rn.f32 	%f74, %f73, %f1;
	add.f32 	%f75, %f72, %f74;
	mul.f32 	%f121, %f75, 0f3F000000;
	bra.uni 	$L__BB0_18;
$L__BB0_15:
	setp.eq.s32 	%p21, %r10, 0;
	setp.ne.s32 	%p22, %r9, 0;
	or.pred  	%p23, %p21, %p22;
	@%p23 bra 	$L__BB0_17;
	ld.global.nc.u16 	%rs20, [%rd3];
	cvt.u32.u16 	%r94, %rs20;
	sub.s32 	%r95, %r94, %r12;
	max.s32 	%r96, %r95, 0;
	cvt.rn.f32.u32 	%f66, %r96;
	div.rn.f32 	%f67, %f66, %f1;
	ld.global.nc.u16 	%rs21, [%rd4];
	cvt.u32.u16 	%r97, %rs21;
	sub.s32 	%r98, %r97, %r12;
	max.s32 	%r99, %r98, 0;
	cvt.rn.f32.u32 	%f68, %r99;
	div.rn.f32 	%f69, %f68, %f1;
	add.f32 	%f70, %f67, %f69;
	mul.f32 	%f121, %f70, 0f3F000000;
	bra.uni 	$L__BB0_18;
$L__BB0_17:
	cvt.s64.s32 	%rd30, %r5;
	cvt.u64.u32 	%rd31, %r20;
	add.s64 	%rd32, %rd30, %rd31;
	shl.b64 	%rd33, %rd32, 1;
	add.s64 	%rd34, %rd1, %rd33;
	ld.global.nc.u16 	%rs16, [%rd34+-2];
	cvt.u32.u16 	%r82, %rs16;
	sub.s32 	%r83, %r82, %r12;
	max.s32 	%r84, %r83, 0;
	cvt.rn.f32.u32 	%f55, %r84;
	div.rn.f32 	%f56, %f55, %f1;
	ld.global.nc.u16 	%rs17, [%rd34+2];
	cvt.u32.u16 	%r85, %rs17;
	sub.s32 	%r86, %r85, %r12;
	max.s32 	%r87, %r86, 0;
	cvt.rn.f32.u32 	%f57, %r87;
	div.rn.f32 	%f58, %f57, %f1;
	add.f32 	%f59, %f56, %f58;
	cvt.s64.s32 	%rd35, %r6;
	add.s64 	%rd36, %rd35, %rd31;
	shl.b64 	%rd37, %rd36, 1;
	add.s64 	%rd38, %rd1, %rd37;
	ld.global.nc.u16 	%rs18, [%rd38+-2];
	cvt.u32.u16 	%r88, %rs18;
	sub.s32 	%r89, %r88, %r12;
	max.s32 	%r90, %r89, 0;
	cvt.rn.f32.u32 	%f60, %r90;
	div.rn.f32 	%f61, %f60, %f1;
	add.f32 	%f62, %f59, %f61;
	ld.global.nc.u16 	%rs19, [%rd38+2];
	cvt.u32.u16 	%r91, %rs19;
	sub.s32 	%r92, %r91, %r12;
	max.s32 	%r93, %r92, 0;
	cvt.rn.f32.u32 	%f63, %r93;
	div.rn.f32 	%f64, %f63, %f1;
	add.f32 	%f65, %f62, %f64;
	mul.f32 	%f121, %f65, 0f3E800000;
$L__BB0_18:
	cvta.to.global.u64 	%rd44, %rd6;
	mul.f32 	%f76, %f19, %f121;
	ld.global.nc.f32 	%f77, [%rd44];
	ld.global.nc.f32 	%f78, [%rd44+4];
	mul.f32 	%f79, %f11, %f78;
	fma.rn.f32 	%f80, %f7, %f77, %f79;
	ld.global.nc.f32 	%f81, [%rd44+8];
	fma.rn.f32 	%f82, %f76, %f81, %f80;
	ld.global.nc.f32 	%f83, [%rd44+12];
	add.f32 	%f84, %f83, %f82;
	ld.global.nc.f32 	%f85, [%rd44+16];
	ld.global.nc.f32 	%f86, [%rd44+20];
	mul.f32 	%f87, %f11, %f86;
	fma.rn.f32 	%f88, %f7, %f85, %f87;
	ld.global.nc.f32 	%f89, [%rd44+24];
	fma.rn.f32 	%f90, %f76, %f89, %f88;
	ld.global.nc.f32 	%f91, [%rd44+28];
	add.f32 	%f92, %f91, %f90;
	ld.global.nc.f32 	%f93, [%rd44+32];
	ld.global.nc.f32 	%f94, [%rd44+36];
	mul.f32 	%f95, %f11, %f94;
	fma.rn.f32 	%f96, %f7, %f93, %f95;
	ld.global.nc.f32 	%f97, [%rd44+40];
	fma.rn.f32 	%f98, %f76, %f97, %f96;
	ld.global.nc.f32 	%f99, [%rd44+44];
	add.f32 	%f100, %f99, %f98;
	mul.f32 	%f101, %f92, 0fBFC4C0F4;
	fma.rn.f32 	%f102, %f84, 0f404F639A, %f101;
	fma.rn.f32 	%f103, %f100, 0fBEFF3F82, %f102;
	mul.f32 	%f104, %f84, 0fBF7821D1;
	fma.rn.f32 	%f105, %f92, 0f3FF0211F, %f104;
	fma.rn.f32 	%f106, %f100, 0f3D2A36A0, %f105;
	mul.f32 	%f107, %f92, 0fBE50EC2A;
	fma.rn.f32 	%f108, %f84, 0f3D63EA55, %f107;
	fma.rn.f32 	%f109, %f100, 0f3F875328, %f108;
	mul.f32 	%f110, %f103, 0f40600000;
	mul.f32 	%f111, %f106, 0f40600000;
	mul.f32 	%f112, %f109, 0f40600000;
	mul.lo.s32 	%r106, %r4, 3;
	max.f32 	%f113, %f110, 0f00000000;
	min.f32 	%f114, %f113, 0f3F800000;
	cvta.to.global.u64 	%rd45, %rd5;
	mul.wide.s32 	%rd46, %r106, 4;
	add.s64 	%rd47, %rd45, %rd46;
	st.global.f32 	[%rd47], %f114;
	max.f32 	%f115, %f111, 0f00000000;
	min.f32 	%f116, %f115, 0f3F800000;
	st.global.f32 	[%rd47+4], %f116;
	max.f32 	%f117, %f112, 0f00000000;
	min.f32 	%f118, %f117, 0f3F800000;
	st.global.f32 	[%rd47+8], %f118;
$L__BB0_19:
	ret;

}


// ===== COMPILED SASS (sm_100) =====

	.target	sm_100

	.elftype	@"ET_EXEC"


//--------------------- .note.nv.tkinfo           --------------------------
	.section	.note.nv.tkinfo,"",@"SHT_NOTE"
	.sectionflags	@"SHF_NOTE_NV_TKINFO"
	.tkinfo
        /*0018*/ 	.word	0x00000002
        /*0030*/ 	.string	""
        /*0030*/ 	.string	"ptxas"
        /*0030*/ 	.string	"Cuda compilation tools, release 13.0, V13.0.88"
        /*0030*/ 	.string	"Build cuda_13.0.r13.0/compiler.36424714_0"
        /*0030*/ 	.string	"-arch sm_100 -m 64 "



//--------------------- .note.nv.cuinfo           --------------------------
	.section	.note.nv.cuinfo,"",@"SHT_NOTE"
	.sectionflags	@"SHF_NOTE_NV_CUINFO"
        /*0018*/ 	.short	0x0002
        /*001a*/ 	.short	0x0064
        /*001c*/ 	.short	0x0082
	.zero		2


//--------------------- .nv.info                  --------------------------
	.section	.nv.info,"",@"SHT_CUDA_INFO"
	.align	4


	//----- nvinfo : EIATTR_REGCOUNT
	.align		4
        /*0000*/ 	.byte	0x04, 0x2f
        /*0002*/ 	.short	(.L_1 - .L_0)
	.align		4
.L_0:
        /*0004*/ 	.word	index@(debayer16_to_xyz)
        /*0008*/ 	.word	0x0000001f


	//----- nvinfo : EIATTR_FRAME_SIZE
	.align		4
.L_1:
        /*000c*/ 	.byte	0x04, 0x11
        /*000e*/ 	.short	(.L_3 - .L_2)
	.align		4
.L_2:
        /*0010*/ 	.word	index@($__internal_0_$__cuda_sm3x_div_rn_noftz_f32_slowpath)
        /*0014*/ 	.word	0x00000000


	//----- nvinfo : EIATTR_FRAME_SIZE
	.align		4
.L_3:
        /*0018*/ 	.byte	0x04, 0x11
        /*001a*/ 	.short	(.L_5 - .L_4)
	.align		4
.L_4:
        /*001c*/ 	.word	index@(debayer16_to_xyz)
        /*0020*/ 	.word	0x00000000


	//----- nvinfo : EIATTR_MIN_STACK_SIZE
	.align		4
.L_5:
        /*0024*/ 	.byte	0x04, 0x12
        /*0026*/ 	.short	(.L_7 - .L_6)
	.align		4
.L_6:
        /*0028*/ 	.word	index@(debayer16_to_xyz)
        /*002c*/ 	.word	0x00000000
.L_7:


//--------------------- .nv.compat                --------------------------
	.section	.nv.compat,"",@"SHT_CUDA_COMPAT_INFO"
	.align	4
        /*0000*/ 	.byte	0x02, 0x09, 0x00, 0x00, 0x02, 0x02, 0x01, 0x00, 0x02, 0x05, 0x05, 0x00, 0x03, 0x07, 0x01, 0x01
        /*0010*/ 	.byte	0x02, 0x03, 0x00, 0x00, 0x02, 0x06, 0x01, 0x00, 0x04, 0x0b, 0x08, 0x00, 0x01, 0x00, 0x00, 0x00
        /*0020*/ 	.byte	0x00, 0x00, 0x00, 0x00


//--------------------- .nv.info.debayer16_to_xyz --------------------------
	.section	.nv.info.debayer16_to_xyz,"",@"SHT_CUDA_INFO"
	.sectionflags	@""
	.align	4


	//----- nvinfo : EIATTR_CUDA_API_VERSION
	.align		4
        /*0000*/ 	.byte	0x04, 0x37
        /*0002*/ 	.short	(.L_9 - .L_8)
.L_8:
        /*0004*/ 	.word	0x00000082


	//----- nvinfo : EIATTR_KPARAM_INFO
	.align		4
.L_9:
        /*0008*/ 	.byte	0x04, 0x17
        /*000a*/ 	.short	(.L_11 - .L_10)
.L_10:
        /*000c*/ 	.word	0x00000000
        /*0010*/ 	.short	0x0009
        /*0012*/ 	.short	0x0030
        /*0014*/ 	.byte	0x00, 0xf5, 0x21, 0x00


	//----- nvinfo : EIATTR_KPARAM_INFO
	.align		4
.L_11:
        /*0018*/ 	.byte	0x04, 0x17
        /*001a*/ 	.short	(.L_13 - .L_12)
.L_12:
        /*001c*/ 	.word	0x00000000
        /*0020*/ 	.short	0x0008
        /*0022*/ 	.short	0x0028
        /*0024*/ 	.byte	0x00, 0xf0, 0x11, 0x00


	//----- nvinfo : EIATTR_KPARAM_INFO
	.align		4
.L_13:
        /*0028*/ 	.byte	0x04, 0x17
        /*002a*/ 	.short	(.L_15 - .L_14)
.L_14:
        /*002c*/ 	.word	0x00000000
        /*0030*/ 	.short	0x0007
        /*0032*/ 	.short	0x0024
        /*0034*/ 	.byte	0x00, 0xf0, 0x11, 0x00


	//----- nvinfo : EIATTR_KPARAM_INFO
	.align		4
.L_15:
        /*0038*/ 	.byte	0x04, 0x17
        /*003a*/ 	.short	(.L_17 - .L_16)
.L_16:
        /*003c*/ 	.word	0x00000000
        /*0040*/ 	.short	0x0006
        /*0042*/ 	.short	0x0020
        /*0044*/ 	.byte	0x00, 0xf0, 0x11, 0x00


	//----- nvinfo : EIATTR_KPARAM_INFO
	.align		4
.L_17:
        /*0048*/ 	.byte	0x04, 0x17
        /*004a*/ 	.short	(.L_19 - .L_18)
.L_18:
        /*004c*/ 	.word	0x00000000
        /*0050*/ 	.short	0x0005
        /*0052*/ 	.short	0x001c
        /*0054*/ 	.byte	0x00, 0xf0, 0x11, 0x00


	//----- nvinfo : EIATTR_KPARAM_INFO
	.align		4
.L_19:
        /*0058*/ 	.byte	0x04, 0x17
        /*005a*/ 	.short	(.L_21 - .L_20)
.L_20:
        /*005c*/ 	.word	0x00000000
        /*0060*/ 	.short	0x0004
        /*0062*/ 	.short	0x0018
        /*0064*/ 	.byte	0x00, 0xf0, 0x11, 0x00


	//----- nvinfo : EIATTR_KPARAM_INFO
	.align		4
.L_21:
        /*0068*/ 	.byte	0x04, 0x17
        /*006a*/ 	.short	(.L_23 - .L_22)
.L_22:
        /*006c*/ 	.word	0x00000000
        /*0070*/ 	.short	0x0003
        /*0072*/ 	.short	0x0014
        /*0074*/ 	.byte	0x00, 0xf0, 0x11, 0x00


	//----- nvinfo : EIATTR_KPARAM_INFO
	.align		4
.L_23:
        /*0078*/ 	.byte	0x04, 0x17
        /*007a*/ 	.short	(.L_25 - .L_24)
.L_24:
        /*007c*/ 	.word	0x00000000
        /*0080*/ 	.short	0x0002
        /*0082*/ 	.short	0x0010
        /*0084*/ 	.byte	0x00, 0xf0, 0x11, 0x00


	//----- nvinfo : EIATTR_KPARAM_INFO
	.align		4
.L_25:
        /*0088*/ 	.byte	0x04, 0x17
        /*008a*/ 	.short	(.L_27 - .L_26)
.L_26:
        /*008c*/ 	.word	0x00000000
        /*0090*/ 	.short	0x0001
        /*0092*/ 	.short	0x0008
        /*0094*/ 	.byte	0x00, 0xf5, 0x21, 0x00


	//----- nvinfo : EIATTR_KPARAM_INFO
	.align		4
.L_27:
        /*0098*/ 	.byte	0x04, 0x17
        /*009a*/ 	.short	(.L_29 - .L_28)
.L_28:
        /*009c*/ 	.word	0x00000000
        /*00a0*/ 	.short	0x0000
        /*00a2*/ 	.short	0x0000
        /*00a4*/ 	.byte	0x00, 0xf5, 0x21, 0x00


	//----- nvinfo : EIATTR_SPARSE_MMA_MASK
	.align		4
.L_29:
        /*00a8*/ 	.byte	0x03, 0x50
        /*00aa*/ 	.short	0x0000


	//----- nvinfo : EIATTR_MAXREG_COUNT
	.align		4
        /*00ac*/ 	.byte	0x03, 0x1b
        /*00ae*/ 	.short	0x00ff


	//----- nvinfo : EIATTR_MERCURY_ISA_VERSION
	.align		4
        /*00b0*/ 	.byte	0x03, 0x5f
        /*00b2*/ 	.short	0x0101


	//----- nvinfo : EIATTR_VRC_CTA_INIT_COUNT
	.align		4
        /*00b4*/ 	.byte	0x02, 0x4a
	.zero		1
	.zero		1


	//----- nvinfo : EIATTR_EXIT_INSTR_OFFSETS
	.align		4
        /*00b8*/ 	.byte	0x04, 0x1c
        /*00ba*/ 	.short	(.L_31 - .L_30)


	//   ....[0]....
.L_30:
        /*00bc*/ 	.word	0x00000100


	//   ....[1]....
        /*00c0*/ 	.word	0x000022a0


	//----- nvinfo : EIATTR_CRS_STACK_SIZE
	.align		4
.L_31:
        /*00c4*/ 	.byte	0x04, 0x1e
        /*00c6*/ 	.short	(.L_33 - .L_32)
.L_32:
        /*00c8*/ 	.word	0x00000000


	//----- nvinfo : EIATTR_CBANK_PARAM_SIZE
	.align		4
.L_33:
        /*00cc*/ 	.byte	0x03, 0x19
        /*00ce*/ 	.short	0x0038


	//----- nvinfo : EIATTR_PARAM_CBANK
	.align		4
        /*00d0*/ 	.byte	0x04, 0x0a
        /*00d2*/ 	.short	(.L_35 - .L_34)
	.align		4
.L_34:
        /*00d4*/ 	.word	index@(.nv.constant0.debayer16_to_xyz)
        /*00d8*/ 	.short	0x0380
        /*00da*/ 	.short	0x0038


	//----- nvinfo : EIATTR_SW_WAR
	.align		4
.L_35:
        /*00dc*/ 	.byte	0x04, 0x36
        /*00de*/ 	.short	(.L_37 - .L_36)
.L_36:
        /*00e0*/ 	.word	0x00000008
.L_37:


//--------------------- .nv.callgraph             --------------------------
	.section	.nv.callgraph,"",@"SHT_CUDA_CALLGRAPH"
	.align	4
	.sectionentsize	8
	.align		4
        /*0000*/ 	.word	0x00000000
	.align		4
        /*0004*/ 	.word	0xffffffff
	.align		4
        /*0008*/ 	.word	0x00000000
	.align		4
        /*000c*/ 	.word	0xfffffffe
	.align		4
        /*0010*/ 	.word	0x00000000
	.align		4
        /*0014*/ 	.word	0xfffffffd
	.align		4
        /*0018*/ 	.word	0x00000000
	.align		4
        /*001c*/ 	.word	0xfffffffc


//--------------------- .text.debayer16_to_xyz    --------------------------
	.section	.text.debayer16_to_xyz,"ax",@progbits
	.align	128
        .global         debayer16_to_xyz
        .type           debayer16_to_xyz,@function
        .size           debayer16_to_xyz,(.L_x_71 - debayer16_to_xyz)
        .other          debayer16_to_xyz,@"STO_CUDA_ENTRY STV_DEFAULT"
debayer16_to_xyz:
.text.debayer16_to_xyz:
[----:B------:R-:W-:Y:S01]  /*0000*/  LDC R1, c[0x0][0x37c] ;  /* 0x0000df00ff017b82 */ /* 0x000fe20000000800 */
[----:B------:R-:W0:Y:S07]  /*0010*/  S2R R8, SR_CTAID.X ;  /* 0x0000000000087919 */ /* 0x000e2e0000002500 */
[----:B------:R-:W1:Y:S01]  /*0020*/  LDC.64 R4, c[0x0][0x390] ;  /* 0x0000e400ff047b82 */ /* 0x000e620000000a00 */
[----:B------:R-:W0:Y:S01]  /*0030*/  LDCU UR4, c[0x0][0x360] ;  /* 0x00006c00ff0477ac */ /* 0x000e220008000800 */
[----:B------:R-:W0:Y:S01]  /*0040*/  S2R R3, SR_TID.X ;  /* 0x0000000000037919 */ /* 0x000e220000002100 */
[----:B------:R-:W2:Y:S01]  /*0050*/  LDCU UR5, c[0x0][0x364] ;  /* 0x00006c80ff0577ac */ /* 0x000ea20008000800 */
[----:B------:R-:W2:Y:S01]  /*0060*/  S2R R21, SR_CTAID.Y ;  /* 0x0000000000157919 */ /* 0x000ea20000002600 */
[----:B------:R-:W2:Y:S01]  /*0070*/  S2R R0, SR_TID.Y ;  /* 0x0000000000007919 */ /* 0x000ea20000002200 */
[----:B0-----:R-:W-:Y:S01]  /*0080*/  IMAD R8, R8, UR4, R3 ;  /* 0x0000000408087c24 */ /* 0x001fe2000f8e0203 */
[----:B-1----:R-:W-:-:S04]  /*0090*/  IADD3 R3, PT, PT, R4, -0x1, RZ ;  /* 0xffffffff04037810 */ /* 0x002fc80007ffe0ff */
[----:B------:R-:W-:Y:S01]  /*00a0*/  ISETP.GE.AND P0, PT, R8, R3, PT ;  /* 0x000000030800720c */ /* 0x000fe20003f06270 */
[----:B--2---:R-:W-:-:S03]  /*00b0*/  IMAD R21, R21, UR5, R0 ;  /* 0x0000000515157c24 */ /* 0x004fc6000f8e0200 */
[----:B------:R-:W-:Y:S02]  /*00c0*/  ISETP.LT.OR P0, PT, R8, 0x1, P0 ;  /* 0x000000010800780c */ /* 0x000fe40000701670 */
[----:B------:R-:W-:Y:S02]  /*00d0*/  IADD3 R0, PT, PT, R5, -0x1, RZ ;  /* 0xffffffff05007810 */ /* 0x000fe40007ffe0ff */
[----:B------:R-:W-:-:S04]  /*00e0*/  ISETP.EQ.OR P0, PT, R21, RZ, P0 ;  /* 0x000000ff1500720c */ /* 0x000fc80000702670 */
[----:B------:R-:W-:-:S13]  /*00f0*/  ISETP.GE.OR P0, PT, R21, R0, P0 ;  /* 0x000000001500720c */ /* 0x000fda0000706670 */
[----:B------:R-:W-:Y:S05]  /*0100*/  @P0 EXIT ;  /* 0x000000000000094d */ /* 0x000fea0003800000 */
[----:B------:R-:W0:Y:S01]  /*0110*/  LDCU UR4, c[0x0][0x3a8] ;  /* 0x00007500ff0477ac */ /* 0x000e220008000800 */
[----:B------:R-:W1:Y:S01]  /*0120*/  LDC.64 R16, c[0x0][0x380] ;  /* 0x0000e000ff107b82 */ /* 0x000e620000000a00 */
[C---:B------:R-:W-:Y:S01]  /*0130*/  IADD3 R7, PT, PT, R21.reuse, -0x1, RZ ;  /* 0xffffffff15077810 */ /* 0x040fe20007ffe0ff */
[-C--:B------:R-:W-:Y:S01]  /*0140*/  IMAD R6, R21, R4.reuse, RZ ;  /* 0x0000000415067224 */ /* 0x080fe200078e02ff */
[----:B------:R-:W0:Y:S01]  /*0150*/  LDCU UR5, c[0x0][0x3a4] ;  /* 0x00007480ff0577ac */ /* 0x000e220008000800 */
[----:B------:R-:W-:Y:S01]  /*0160*/  LOP3.LUT R0, R8, 0x1, R21, 0xc8, !PT ;  /* 0x0000000108007812 */ /* 0x000fe200078ec815 */
[----:B------:R-:W-:Y:S01]  /*0170*/  BSSY.RECONVERGENT B2, `(.L_x_0) ;  /* 0x00000c0000027945 */ /* 0x000fe20003800200 */
[----:B------:R-:W-:Y:S01]  /*0180*/  IMAD R7, R7, R4, RZ ;  /* 0x0000000407077224 */ /* 0x000fe200078e02ff */
[----:B------:R-:W2:Y:S01]  /*0190*/  LDCU.64 UR6, c[0x0][0x358] ;  /* 0x00006b00ff0677ac */ /* 0x000ea20008000a00 */
[----:B------:R-:W-:Y:S02]  /*01a0*/  ISETP.NE.U32.AND P0, PT, R0, 0x1, PT ;  /* 0x000000010000780c */ /* 0x000fe40003f05070 */
[----:B------:R-:W-:Y:S01]  /*01b0*/  IMAD R5, R4, 0x2, R7 ;  /* 0x0000000204057824 */ /* 0x000fe200078e0207 */
[C---:B------:R-:W-:Y:S01]  /*01c0*/  IADD3 R13, PT, PT, R8.reuse, R7, RZ ;  /* 0x00000007080d7210 */ /* 0x040fe20007ffe0ff */
[----:B------:R-:W-:-:S03]  /*01d0*/  IMAD.IADD R4, R8, 0x1, R6 ;  /* 0x0000000108047824 */ /* 0x000fc600078e0206 */
[----:B------:R-:W-:Y:S01]  /*01e0*/  IADD3 R15, PT, PT, R8, R5, RZ ;  /* 0x00000005080f7210 */ /* 0x000fe20007ffe0ff */
[----:B0-----:R-:W-:Y:S01]  /*01f0*/  UIADD3 UR4, UPT, UPT, UR4, -UR5, URZ ;  /* 0x8000000504047290 */ /* 0x001fe2000fffe0ff */
[----:B-1----:R-:W-:-:S05]  /*0200*/  IMAD.WIDE R12, R13, 0x2, R16 ;  /* 0x000000020d0c7825 */ /* 0x002fca00078e0210 */
[----:B------:R-:W-:Y:S01]  /*0210*/  I2FP.F32.S32 R3, UR4 ;  /* 0x0000000400037c45 */ /* 0x000fe20008201400 */
[----:B------:R-:W-:-:S04]  /*0220*/  IMAD.WIDE R14, R15, 0x2, R16 ;  /* 0x000000020f0e7825 */ /* 0x000fc800078e0210 */
[----:B------:R-:W-:Y:S01]  /*0230*/  IMAD.WIDE R16, R4, 0x2, R16 ;  /* 0x0000000204107825 */ /* 0x000fe200078e0210 */
[----:B--2---:R-:W-:Y:S06]  /*0240*/  @!P0 BRA `(.L_x_1) ;  /* 0x0000000000408947 */ /* 0x004fec0003800000 */
[----:B------:R-:W2:Y:S01]  /*0250*/  LDG.E.U16.CONSTANT R0, desc[UR6][R16.64] ;  /* 0x0000000610007981 */ /* 0x000ea2000c1e9500 */
[----:B------:R-:W0:Y:S01]  /*0260*/  MUFU.RCP R2, R3 ;  /* 0x0000000300027308 */ /* 0x000e220000001000 */
[----:B------:R-:W-:Y:S01]  /*0270*/  BSSY.RECONVERGENT B3, `(.L_x_2) ;  /* 0x000000c000037945 */ /* 0x000fe20003800200 */
[----:B0-----:R-:W-:-:S04]  /*0280*/  FFMA R9, -R3, R2, 1 ;  /* 0x3f80000003097423 */ /* 0x001fc80000000102 */
[----:B------:R-:W-:Y:S01]  /*0290*/  FFMA R2, R2, R9, R2 ;  /* 0x0000000902027223 */ /* 0x000fe20000000002 */
[----:B--2---:R-:W-:-:S04]  /*02a0*/  VIADDMNMX R0, R0, -UR5, RZ, !PT ;  /* 0x8000000500007c46 */ /* 0x004fc8000f8001ff */
[----:B------:R-:W-:-:S04]  /*02b0*/  I2FP.F32.U32 R25, R0 ;  /* 0x0000000000197245 */ /* 0x000fc80000201000 */
[----:B------:R-:W0:Y:S01]  /*02c0*/  FCHK P0, R25, R3 ;  /* 0x0000000319007302 */ /* 0x000e220000000000 */
[----:B------:R-:W-:-:S04]  /*02d0*/  FFMA R9, R25, R2, RZ ;  /* 0x0000000219097223 */ /* 0x000fc800000000ff */
[----:B------:R-:W-:-:S04]  /*02e0*/  FFMA R0, -R3, R9, R25 ;  /* 0x0000000903007223 */ /* 0x000fc80000000119 */
[----:B------:R-:W-:Y:S01]  /*02f0*/  FFMA R0, R2, R0, R9 ;  /* 0x0000000002007223 */ /* 0x000fe20000000009 */
[----:B0-----:R-:W-:Y:S06]  /*0300*/  @!P0 BRA `(.L_x_3) ;  /* 0x0000000000088947 */ /* 0x001fec0003800000 */
[----:B------:R-:W-:-:S07]  /*0310*/  MOV R10, 0x330 ;  /* 0x00000330000a7802 */ /* 0x000fce0000000f00 */
[----:B------:R-:W-:Y:S05]  /*0320*/  CALL.REL.NOINC `($__internal_0_$__cuda_sm3x_div_rn_noftz_f32_slowpath) ;  /* 0x0000001c00e07944 */ /* 0x000fea0003c00000 */
.L_x_3:
[----:B------:R-:W-:Y:S05]  /*0330*/  BSYNC.RECONVERGENT B3 ;  /* 0x0000000000037941 */ /* 0x000fea0003800200 */
.L_x_2:
[----:B------:R-:W-:Y:S05]  /*0340*/  BRA `(.L_x_4) ;  /* 0x0000000800887947 */ /* 0x000fea0003800000 */
.L_x_1:
[----:B------:R-:W-:Y:S02]  /*0350*/  LOP3.LUT P0, R0, R8, 0x1, RZ, 0xc0, !PT ;  /* 0x0000000108007812 */ /* 0x000fe4000780c0ff */
[----:B------:R-:W-:-:S04]  /*0360*/  LOP3.LUT R2, R21, 0x1, RZ, 0xc0, !PT ;  /* 0x0000000115027812 */ /* 0x000fc800078ec0ff */
[----:B------:R-:W-:-:S13]  /*0370*/  ISETP.EQ.U32.OR P0, PT, R2, 0x1, !P0 ;  /* 0x000000010200780c */ /* 0x000fda0004702470 */
[----:B------:R-:W-:Y:S05]  /*0380*/  @P0 BRA `(.L_x_5) ;  /* 0x0000000000a00947 */ /* 0x000fea0003800000 */
[----:B------:R-:W0:Y:S01]  /*0390*/  LDCU.64 UR8, c[0x0][0x380] ;  /* 0x00007000ff0877ac */ /* 0x000e220008000a00 */
[----:B------:R-:W-:-:S04]  /*03a0*/  IADD3 R0, P0, PT, R8, R6, RZ ;  /* 0x0000000608007210 */ /* 0x000fc80007f1e0ff */
[----:B------:R-:W-:Y:S02]  /*03b0*/  LEA.HI.X.SX32 R9, R6, RZ, 0x1, P0 ;  /* 0x000000ff06097211 */ /* 0x000fe400000f0eff */
[----:B0-----:R-:W-:-:S04]  /*03c0*/  LEA R26, P0, R0, UR8, 0x1 ;  /* 0x00000008001a7c11 */ /* 0x001fc8000f8008ff */
[----:B------:R-:W-:-:S05]  /*03d0*/  LEA.HI.X R27, R0, UR9, R9, 0x1, P0 ;  /* 0x00000009001b7c11 */ /* 0x000fca00080f0c09 */
        /* <DEDUP_REMOVED lines=14> */
[----:B------:R-:W-:-:S07]  /*04c0*/  MOV R2, R0 ;  /* 0x0000000000027202 */ /* 0x000fce0000000f00 */
.L_x_7:
[----:B------:R-:W-:Y:S05]  /*04d0*/  BSYNC.RECONVERGENT B3 ;  /* 0x0000000000037941 */ /* 0x000fea0003800200 */
.L_x_6:
[----:B------:R-:W2:Y:S01]  /*04e0*/  LDG.E.U16.CONSTANT R26, desc[UR6][R26.64+0x2] ;  /* 0x000002061a1a7981 */ /* 0x000ea2000c1e9500 */
[----:B------:R-:W2:Y:S01]  /*04f0*/  LDCU UR4, c[0x0][0x3a4] ;  /* 0x00007480ff0477ac */ /* 0x000ea20008000800 */
[----:B------:R-:W0:Y:S01]  /*0500*/  MUFU.RCP R10, R3 ;  /* 0x00000003000a7308 */ /* 0x000e220000001000 */
[----:B------:R-:W-:Y:S01]  /*0510*/  BSSY.RECONVERGENT B3, `(.L_x_8) ;  /* 0x000000c000037945 */ /* 0x000fe20003800200 */
[----:B0-----:R-:W-:Y:S01]  /*0520*/  FFMA R9, -R3, R10, 1 ;  /* 0x3f80000003097423 */ /* 0x001fe2000000010a */
[----:B--2---:R-:W-:-:S04]  /*0530*/  VIADDMNMX R0, R26, -UR4, RZ, !PT ;  /* 0x800000041a007c46 */ /* 0x004fc8000f8001ff */
[----:B------:R-:W-:Y:S01]  /*0540*/  I2FP.F32.U32 R25, R0 ;  /* 0x0000000000197245 */ /* 0x000fe20000201000 */
[----:B------:R-:W-:-:S03]  /*0550*/  FFMA R0, R10, R9, R10 ;  /* 0x000000090a007223 */ /* 0x000fc6000000000a */
[----:B------:R-:W0:Y:S01]  /*0560*/  FCHK P0, R25, R3 ;  /* 0x0000000319007302 */ /* 0x000e220000000000 */
[----:B------:R-:W-:-:S04]  /*0570*/  FFMA R10, R0, R25, RZ ;  /* 0x00000019000a7223 */ /* 0x000fc800000000ff */
[----:B------:R-:W-:-:S04]  /*0580*/  FFMA R9, -R3, R10, R25 ;  /* 0x0000000a03097223 */ /* 0x000fc80000000119 */
[----:B------:R-:W-:Y:S01]  /*0590*/  FFMA R0, R0, R9, R10 ;  /* 0x0000000900007223 */ /* 0x000fe2000000000a */
[----:B0-----:R-:W-:Y:S06]  /*05a0*/  @!P0 BRA `(.L_x_9) ;  /* 0x0000000000088947 */ /* 0x001fec0003800000 */
[----:B------:R-:W-:-:S07]  /*05b0*/  MOV R10, 0x5d0 ;  /* 0x000005d0000a7802 */ /* 0x000fce0000000f00 */
[----:B------:R-:W-:Y:S05]  /*05c0*/  CALL.REL.NOINC `($__internal_0_$__cuda_sm3x_div_rn_noftz_f32_slowpath) ;  /* 0x0000001c00387944 */ /* 0x000fea0003c00000 */
.L_x_9:
[----:B------:R-:W-:Y:S05]  /*05d0*/  BSYNC.RECONVERGENT B3 ;  /* 0x0000000000037941 */ /* 0x000fea0003800200 */
.L_x_8:
[----:B------:R-:W-:-:S04]  /*05e0*/  FADD R0, R0, R2 ;  /* 0x0000000200007221 */ /* 0x000fc80000000000 */
[----:B------:R-:W-:Y:S01]  /*05f0*/  FMUL R0, R0, 0.5 ;  /* 0x3f00000000007820 */ /* 0x000fe20000400000 */
[----:B------:R-:W-:Y:S06]  /*0600*/  BRA `(.L_x_4) ;  /* 0x0000000400d87947 */ /* 0x000fec0003800000 */
.L_x_5:
[----:B------:R-:W-:-:S04]  /*0610*/  ISETP.NE.AND P0, PT, R2, RZ, PT ;  /* 0x000000ff0200720c */ /* 0x000fc80003f05270 */
[----:B------:R-:W-:-:S13]  /*0620*/  ISETP.NE.OR P0, PT, R0, RZ, !P0 ;  /* 0x000000ff0000720c */ /* 0x000fda0004705670 */
[----:B------:R-:W-:Y:S05]  /*0630*/  @P0 BRA `(.L_x_10) ;  /* 0x00000000008c0947 */ /* 0x000fea0003800000 */
        /* <DEDUP_REMOVED lines=15> */
.L_x_12:
[----:B------:R-:W-:Y:S05]  /*0730*/  BSYNC.RECONVERGENT B3 ;  /* 0x0000000000037941 */ /* 0x000fea0003800200 */
.L_x_11:
        /* <DEDUP_REMOVED lines=15> */
.L_x_14:
[----:B------:R-:W-:Y:S05]  /*0830*/  BSYNC.RECONVERGENT B3 ;  /* 0x0000000000037941 */ /* 0x000fea0003800200 */
.L_x_13:
[----:B------:R-:W-:-:S04]  /*0840*/  FADD R0, R0, R2 ;  /* 0x0000000200007221 */ /* 0x000fc80000000000 */
[----:B------:R-:W-:Y:S01]  /*0850*/  FMUL R0, R0, 0.5 ;  /* 0x3f00000000007820 */ /* 0x000fe20000400000 */
[----:B------:R-:W-:Y:S06]  /*0860*/  BRA `(.L_x_4) ;  /* 0x0000000400407947 */ /* 0x000fec0003800000 */
.L_x_10:
        /* <DEDUP_REMOVED lines=19> */
[----:B------:R-:W-:-:S07]  /*09a0*/  IMAD.MOV.U32 R2, RZ, RZ, R0 ;  /* 0x000000ffff027224 */ /* 0x000fce00078e0000 */
.L_x_16:
[----:B------:R-:W-:Y:S05]  /*09b0*/  BSYNC.RECONVERGENT B3 ;  /* 0x0000000000037941 */ /* 0x000fea0003800200 */
.L_x_15:
        /* <DEDUP_REMOVED lines=16> */
.L_x_18:
[----:B------:R-:W-:Y:S05]  /*0ac0*/  BSYNC.RECONVERGENT B3 ;  /* 0x0000000000037941 */ /* 0x000fea0003800200 */
.L_x_17:
[----:B------:R-:W0:Y:S01]  /*0ad0*/  LDCU.64 UR8, c[0x0][0x380] ;  /* 0x00007000ff0877ac */ /* 0x000e220008000a00 */
[----:B------:R-:W-:Y:S01]  /*0ae0*/  IADD3 R0, P0, PT, R8, R5, RZ ;  /* 0x0000000508007210 */ /* 0x000fe20007f1e0ff */
[----:B------:R-:W1:Y:S03]  /*0af0*/  LDCU UR4, c[0x0][0x3a4] ;  /* 0x00007480ff0477ac */ /* 0x000e660008000800 */
[----:B------:R-:W-:Y:S02]  /*0b00*/  LEA.HI.X.SX32 R11, R5, RZ, 0x1, P0 ;  /* 0x000000ff050b7211 */ /* 0x000fe400000f0eff */
[----:B0-----:R-:W-:-:S04]  /*0b10*/  LEA R26, P0, R0, UR8, 0x1 ;  /* 0x00000008001a7c11 */ /* 0x001fc8000f8008ff */
[----:B------:R-:W-:-:S05]  /*0b20*/  LEA.HI.X R27, R0, UR9, R11, 0x1, P0 ;  /* 0x00000009001b7c11 */ /* 0x000fca00080f0c0b */
[----:B------:R-:W1:Y:S01]  /*0b30*/  LDG.E.U16.CONSTANT R0, desc[UR6][R26.64+-0x2] ;  /* 0xfffffe061a007981 */ /* 0x000e62000c1e9500 */
[----:B------:R-:W0:Y:S01]  /*0b40*/  MUFU.RCP R10, R3 ;  /* 0x00000003000a7308 */ /* 0x000e220000001000 */
[----:B------:R-:W-:Y:S01]  /*0b50*/  BSSY.RECONVERGENT B3, `(.L_x_19) ;  /* 0x000000e000037945 */ /* 0x000fe20003800200 */
[----:B------:R-:W-:Y:S01]  /*0b60*/  FADD R2, R9, R2 ;  /* 0x0000000209027221 */ /* 0x000fe20000000000 */
[----:B0-----:R-:W-:Y:S01]  /*0b70*/  FFMA R11, -R3, R10, 1 ;  /* 0x3f800000030b7423 */ /* 0x001fe2000000010a */
[----:B-1----:R-:W-:-:S04]  /*0b80*/  VIADDMNMX R0, R0, -UR4, RZ, !PT ;  /* 0x8000000400007c46 */ /* 0x002fc8000f8001ff */
        /* <DEDUP_REMOVED lines=10> */
.L_x_20:
[----:B------:R-:W-:Y:S05]  /*0c30*/  BSYNC.RECONVERGENT B3 ;  /* 0x0000000000037941 */ /* 0x000fea0003800200 */
.L_x_19:
[----:B------:R-:W2:Y:S01]  /*0c40*/  LDG.E.U16.CONSTANT R26, desc[UR6][R26.64+0x2] ;  /* 0x000002061a1a7981 */ /* 0x000ea2000c1e9500 */
[----:B------:R-:W2:Y:S01]  /*0c50*/  LDCU UR4, c[0x0][0x3a4] ;  /* 0x00007480ff0477ac */ /* 0x000ea20008000800 */
[----:B------:R-:W0:Y:S01]  /*0c60*/  MUFU.RCP R10, R3 ;  /* 0x00000003000a7308 */ /* 0x000e220000001000 */
[----:B------:R-:W-:Y:S01]  /*0c70*/  BSSY.RECONVERGENT B3, `(.L_x_21) ;  /* 0x000000d000037945 */ /* 0x000fe20003800200 */
[----:B------:R-:W-:Y:S01]  /*0c80*/  FADD R2, R2, R11 ;  /* 0x0000000b02027221 */ /* 0x000fe20000000000 */
        /* <DEDUP_REMOVED lines=11> */
.L_x_22:
[----:B------:R-:W-:Y:S05]  /*0d40*/  BSYNC.RECONVERGENT B3 ;  /* 0x0000000000037941 */ /* 0x000fea0003800200 */
.L_x_21:
[----:B------:R-:W-:-:S04]  /*0d50*/  FADD R0, R2, R0 ;  /* 0x0000000002007221 */ /* 0x000fc80000000000 */
[----:B------:R-:W-:-:S07]  /*0d60*/  FMUL R0, R0, 0.25 ;  /* 0x3e80000000007820 */ /* 0x000fce0000400000 */
.L_x_4:
[----:B------:R-:W-:Y:S05]  /*0d70*/  BSYNC.RECONVERGENT B2 ;  /* 0x0000000000027941 */ /* 0x000fea0003800200 */
.L_x_0:
[----:B------:R-:W-:Y:S01]  /*0d80*/  IADD3 R2, PT, PT, R8, R21, RZ ;  /* 0x0000001508027210 */ /* 0x000fe20007ffe0ff */
[----:B------:R-:W0:Y:S01]  /*0d90*/  LDCU UR4, c[0x0][0x398] ;  /* 0x00007300ff0477ac */ /* 0x000e220008000800 */
[----:B------:R-:W-:Y:S02]  /*0da0*/  BSSY.RECONVERGENT B2, `(.L_x_23) ;  /* 0x0000062000027945 */ /* 0x000fe40003800200 */
[----:B------:R-:W-:-:S04]  /*0db0*/  LOP3.LUT R2, R2, 0x1, RZ, 0xc0, !PT ;  /* 0x0000000102027812 */ /* 0x000fc800078ec0ff */
[----:B------:R-:W-:Y:S01]  /*0dc0*/  ISETP.NE.U32.AND P0, PT, R2, 0x1, PT ;  /* 0x000000010200780c */ /* 0x000fe20003f05070 */
[----:B0-----:R-:W-:-:S12]  /*0dd0*/  FMUL R2, R0, UR4 ;  /* 0x0000000400027c20 */ /* 0x001fd80008400000 */
[----:B------:R-:W-:Y:S05]  /*0de0*/  @P0 BRA `(.L_x_24) ;  /* 0x0000000000440947 */ /* 0x000fea0003800000 */
        /* <DEDUP_REMOVED lines=15> */
.L_x_26:
[----:B------:R-:W-:Y:S05]  /*0ee0*/  BSYNC.RECONVERGENT B3 ;  /* 0x0000000000037941 */ /* 0x000fea0003800200 */
.L_x_25:
[----:B------:R-:W-:Y:S05]  /*0ef0*/  BRA `(.L_x_27) ;  /* 0x0000000400307947 */ /* 0x000fea0003800000 */
.L_x_24:
[----:B------:R-:W0:Y:S01]  /*0f00*/  LDCU.64 UR4, c[0x0][0x380] ;  /* 0x00007000ff0477ac */ /* 0x000e220008000a00 */
[----:B------:R-:W-:-:S04]  /*0f10*/  IADD3 R0, P0, PT, R8, R6, RZ ;  /* 0x0000000608007210 */ /* 0x000fc80007f1e0ff */
[----:B------:R-:W-:Y:S02]  /*0f20*/  LEA.HI.X.SX32 R9, R6, RZ, 0x1, P0 ;  /* 0x000000ff06097211 */ /* 0x000fe400000f0eff */
[C---:B0-----:R-:W-:Y:S01]  /*0f30*/  LEA R26, P0, R0.reuse, UR4, 0x1 ;  /* 0x00000004001a7c11 */ /* 0x041fe2000f8008ff */
[----:B------:R-:W0:Y:S03]  /*0f40*/  LDCU UR4, c[0x0][0x3a4] ;  /* 0x00007480ff0477ac */ /* 0x000e260008000800 */
[----:B------:R-:W-:-:S05]  /*0f50*/  LEA.HI.X R27, R0, UR5, R9, 0x1, P0 ;  /* 0x00000005001b7c11 */ /* 0x000fca00080f0c09 */
[----:B------:R-:W0:Y:S01]  /*0f60*/  LDG.E.U16.CONSTANT R0, desc[UR6][R26.64+-0x2] ;  /* 0xfffffe061a007981 */ /* 0x000e22000c1e9500 */
[----:B------:R-:W1:Y:S01]  /*0f70*/  MUFU.RCP R24, R3 ;  /* 0x0000000300187308 */ /* 0x000e620000001000 */
[----:B------:R-:W-:Y:S01]  /*0f80*/  BSSY.RECONVERGENT B3, `(.L_x_28) ;  /* 0x000000d000037945 */ /* 0x000fe20003800200 */
[----:B-1----:R-:W-:-:S04]  /*0f90*/  FFMA R9, -R3, R24, 1 ;  /* 0x3f80000003097423 */ /* 0x002fc80000000118 */
[----:B------:R-:W-:Y:S01]  /*0fa0*/  FFMA R24, R24, R9, R24 ;  /* 0x0000000918187223 */ /* 0x000fe20000000018 */
[----:B0-----:R-:W-:-:S04]  /*0fb0*/  VIADDMNMX R0, R0, -UR4, RZ, !PT ;  /* 0x8000000400007c46 */ /* 0x001fc8000f8001ff */
        /* <DEDUP_REMOVED lines=9> */
.L_x_29:
[----:B------:R-:W-:Y:S05]  /*1050*/  BSYNC.RECONVERGENT B3 ;  /* 0x0000000000037941 */ /* 0x000fea0003800200 */
.L_x_28:
        /* <DEDUP_REMOVED lines=16> */
.L_x_31:
[----:B------:R-:W-:Y:S05]  /*1160*/  BSYNC.RECONVERGENT B3 ;  /* 0x0000000000037941 */ /* 0x000fea0003800200 */
.L_x_30:
        /* <DEDUP_REMOVED lines=17> */
.L_x_33:
[----:B------:R-:W-:Y:S05]  /*1280*/  BSYNC.RECONVERGENT B3 ;  /* 0x0000000000037941 */ /* 0x000fea0003800200 */
.L_x_32:
        /* <DEDUP_REMOVED lines=16> */
.L_x_35:
[----:B------:R-:W-:Y:S05]  /*1390*/  BSYNC.RECONVERGENT B3 ;  /* 0x0000000000037941 */ /* 0x000fea0003800200 */
.L_x_34:
[----:B------:R-:W-:-:S04]  /*13a0*/  FADD R0, R24, R0 ;  /* 0x0000000018007221 */ /* 0x000fc80000000000 */
[----:B------:R-:W-:-:S07]  /*13b0*/  FMUL R0, R0, 0.25 ;  /* 0x3e80000000007820 */ /* 0x000fce0000400000 */
.L_x_27:
[----:B------:R-:W-:Y:S05]  /*13c0*/  BSYNC.RECONVERGENT B2 ;  /* 0x0000000000027941 */ /* 0x000fea0003800200 */
.L_x_23:
[----:B------:R-:W0:Y:S01]  /*13d0*/  LDCU UR4, c[0x0][0x39c] ;  /* 0x00007380ff0477ac */ /* 0x000e220008000800 */
[----:B------:R-:W-:Y:S01]  /*13e0*/  LOP3.LUT P0, RZ, R8, 0x1, R21, 0x80, !PT ;  /* 0x0000000108ff7812 */ /* 0x000fe20007808015 */
[----:B------:R-:W-:Y:S01]  /*13f0*/  BSSY.RECONVERGENT B2, `(.L_x_36) ;  /* 0x00000bd000027945 */ /* 0x000fe20003800200 */
[----:B------:R-:W-:Y:S01]  /*1400*/  LOP3.LUT R9, R21, 0x1, RZ, 0xc0, !PT ;  /* 0x0000000115097812 */ /* 0x000fe200078ec0ff */
[----:B0-----:R-:W-:-:S10]  /*1410*/  FMUL R21, R0, UR4 ;  /* 0x0000000400157c20 */ /* 0x001fd40008400000 */
[----:B------:R-:W-:Y:S05]  /*1420*/  @!P0 BRA `(.L_x_37) ;  /* 0x0000000000488947 */ /* 0x000fea0003800000 */
[----:B------:R-:W2:Y:S01]  /*1430*/  LDG.E.U16.CONSTANT R16, desc[UR6][R16.64] ;  /* 0x0000000610107981 */ /* 0x000ea2000c1e9500 */
[----:B------:R-:W2:Y:S01]  /*1440*/  LDCU UR4, c[0x0][0x3a4] ;  /* 0x00007480ff0477ac */ /* 0x000ea20008000800 */
        /* <DEDUP_REMOVED lines=13> */
.L_x_39:
[----:B------:R-:W-:Y:S05]  /*1520*/  BSYNC.RECONVERGENT B3 ;  /* 0x0000000000037941 */ /* 0x000fea0003800200 */
.L_x_38:
[----:B------:R-:W-:Y:S01]  /*1530*/  MOV R10, R0 ;  /* 0x00000000000a7202 */ /* 0x000fe20000000f00 */
[----:B------:R-:W-:Y:S06]  /*1540*/  BRA `(.L_x_40) ;  /* 0x00000008009c7947 */ /* 0x000fec0003800000 */
.L_x_37:
[----:B------:R-:W-:Y:S02]  /*1550*/  ISETP.NE.AND P0, PT, R9, RZ, PT ;  /* 0x000000ff0900720c */ /* 0x000fe40003f05270 */
[----:B------:R-:W-:-:S04]  /*1560*/  LOP3.LUT R0, R8, 0x1, RZ, 0xc0, !PT ;  /* 0x0000000108007812 */ /* 0x000fc800078ec0ff */
[----:B------:R-:W-:-:S13]  /*1570*/  ISETP.EQ.U32.OR P0, PT, R0, 0x1, !P0 ;  /* 0x000000010000780c */ /* 0x000fda0004702470 */
[----:B------:R-:W-:Y:S05]  /*1580*/  @P0 BRA `(.L_x_41) ;  /* 0x0000000000a80947 */ /* 0x000fea0003800000 */
        /* <DEDUP_REMOVED lines=18> */
[----:B------:R-:W-:Y:S01]  /*16b0*/  IMAD.MOV.U32 R25, RZ, RZ, R0 ;  /* 0x000000ffff197224 */ /* 0x000fe200078e0000 */
[----:B------:R-:W-:-:S07]  /*16c0*/  MOV R10, 0x16e0 ;  /* 0x000016e0000a7802 */ /* 0x000fce0000000f00 */
[----:B------:R-:W-:Y:S05]  /*16d0*/  CALL.REL.NOINC `($__internal_0_$__cuda_sm3x_div_rn_noftz_f32_slowpath) ;  /* 0x0000000800f47944 */ /* 0x000fea0003c00000 */
[----:B------:R-:W-:-:S07]  /*16e0*/  MOV R5, R0 ;  /* 0x0000000000057202 */ /* 0x000fce0000000f00 */
.L_x_43:
[----:B------:R-:W-:Y:S05]  /*16f0*/  BSYNC.RECONVERGENT B3 ;  /* 0x0000000000037941 */ /* 0x000fea0003800200 */
.L_x_42:
        /* <DEDUP_REMOVED lines=15> */
.L_x_45:
[----:B------:R-:W-:Y:S05]  /*17f0*/  BSYNC.RECONVERGENT B3 ;  /* 0x0000000000037941 */ /* 0x000fea0003800200 */
.L_x_44:
[----:B------:R-:W-:-:S04]  /*1800*/  FADD R0, R0, R5 ;  /* 0x0000000500007221 */ /* 0x000fc80000000000 */
[----:B------:R-:W-:Y:S01]  /*1810*/  FMUL R10, R0, 0.5 ;  /* 0x3f000000000a7820 */ /* 0x000fe20000400000 */
[----:B------:R-:W-:Y:S06]  /*1820*/  BRA `(.L_x_40) ;  /* 0x0000000400e47947 */ /* 0x000fec0003800000 */
.L_x_41:
[----:B------:R-:W-:-:S04]  /*1830*/  ISETP.NE.AND P0, PT, R9, RZ, PT ;  /* 0x000000ff0900720c */ /* 0x000fc80003f05270 */
[----:B------:R-:W-:-:S13]  /*1840*/  ISETP.EQ.OR P0, PT, R0, RZ, P0 ;  /* 0x000000ff0000720c */ /* 0x000fda0000702670 */
[----:B------:R-:W-:Y:S05]  /*1850*/  @P0 BRA `(.L_x_46) ;  /* 0x0000000000940947 */ /* 0x000fea0003800000 */
        /* <DEDUP_REMOVED lines=13> */
[----:B------:R-:W-:Y:S02]  /*1930*/  MOV R25, R0 ;  /* 0x0000000000197202 */ /* 0x000fe40000000f00 */
[----:B------:R-:W-:-:S07]  /*1940*/  MOV R10, 0x1960 ;  /* 0x00001960000a7802 */ /* 0x000fce0000000f00 */
[----:B------:R-:W-:Y:S05]  /*1950*/  CALL.REL.NOINC `($__internal_0_$__cuda_sm3x_div_rn_noftz_f32_slowpath) ;  /* 0x0000000800547944 */ /* 0x000fea0003c00000 */
[----:B------:R-:W-:-:S07]  /*1960*/  MOV R5, R0 ;  /* 0x0000000000057202 */ /* 0x000fce0000000f00 */
.L_x_48:
[----:B------:R-:W-:Y:S05]  /*1970*/  BSYNC.RECONVERGENT B3 ;  /* 0x0000000000037941 */ /* 0x000fea0003800200 */
.L_x_47:
        /* <DEDUP_REMOVED lines=15> */
.L_x_50:
[----:B------:R-:W-:Y:S05]  /*1a70*/  BSYNC.RECONVERGENT B3 ;  /* 0x0000000000037941 */ /* 0x000fea0003800200 */
.L_x_49:
[----:B------:R-:W-:-:S04]  /*1a80*/  FADD R0, R0, R5 ;  /* 0x0000000500007221 */ /* 0x000fc80000000000 */
[----:B------:R-:W-:Y:S01]  /*1a90*/  FMUL R10, R0, 0.5 ;  /* 0x3f000000000a7820 */ /* 0x000fe20000400000 */
[----:B------:R-:W-:Y:S06]  /*1aa0*/  BRA `(.L_x_40) ;  /* 0x0000000400447947 */ /* 0x000fec0003800000 */
.L_x_46:
        /* <DEDUP_REMOVED lines=21> */
.L_x_52:
[----:B------:R-:W-:Y:S05]  /*1c00*/  BSYNC.RECONVERGENT B3 ;  /* 0x0000000000037941 */ /* 0x000fea0003800200 */
.L_x_51:
        /* <DEDUP_REMOVED lines=16> */
.L_x_54:
[----:B------:R-:W-:Y:S05]  /*1d10*/  BSYNC.RECONVERGENT B3 ;  /* 0x0000000000037941 */ /* 0x000fea0003800200 */
.L_x_53:
        /* <DEDUP_REMOVED lines=9> */
[----:B------:R-:W-:Y:S01]  /*1db0*/  FADD R6, R7, R6 ;  /* 0x0000000607067221 */ /* 0x000fe20000000000 */
[----:B-1----:R-:W-:Y:S01]  /*1dc0*/  FFMA R5, -R3, R8, 1 ;  /* 0x3f80000003057423 */ /* 0x002fe20000000108 */
[----:B0-----:R-:W-:-:S04]  /*1dd0*/  VIADDMNMX R0, R0, -UR4, RZ, !PT ;  /* 0x8000000400007c46 */ /* 0x001fc8000f8001ff */
        /* <DEDUP_REMOVED lines=10> */
.L_x_56:
[----:B------:R-:W-:Y:S05]  /*1e80*/  BSYNC.RECONVERGENT B3 ;  /* 0x0000000000037941 */ /* 0x000fea0003800200 */
.L_x_55:
        /* <DEDUP_REMOVED lines=16> */
.L_x_58:
[----:B------:R-:W-:Y:S05]  /*1f90*/  BSYNC.RECONVERGENT B3 ;  /* 0x0000000000037941 */ /* 0x000fea0003800200 */
.L_x_57:
[----:B------:R-:W-:-:S04]  /*1fa0*/  FADD R0, R6, R0 ;  /* 0x0000000006007221 */ /* 0x000fc80000000000 */
[----:B------:R-:W-:-:S07]  /*1fb0*/  FMUL R10, R0, 0.25 ;  /* 0x3e800000000a7820 */ /* 0x000fce0000400000 */
.L_x_40:
[----:B------:R-:W-:Y:S05]  /*1fc0*/  BSYNC.RECONVERGENT B2 ;  /* 0x0000000000027941 */ /* 0x000fea0003800200 */
.L_x_36:
[----:B------:R-:W0:Y:S01]  /*1fd0*/  LDC.64 R8, c[0x0][0x3b0] ;  /* 0x0000ec00ff087b82 */ /* 0x000e220000000a00 */
[----:B------:R-:W1:Y:S01]  /*1fe0*/  LDCU UR4, c[0x0][0x3a0] ;  /* 0x00007400ff0477ac */ /* 0x000e620008000800 */
[----:B0-----:R-:W2:Y:S04]  /*1ff0*/  LDG.E.CONSTANT R12, desc[UR6][R8.64+0x14] ;  /* 0x00001406080c7981 */ /* 0x001ea8000c1e9900 */
[----:B------:R-:W3:Y:S04]  /*2000*/  LDG.E.CONSTANT R6, desc[UR6][R8.64+0x4] ;  /* 0x0000040608067981 */ /* 0x000ee8000c1e9900 */
[----:B------:R-:W4:Y:S04]  /*2010*/  LDG.E.CONSTANT R7, desc[UR6][R8.64+0x10] ;  /* 0x0000100608077981 */ /* 0x000f28000c1e9900 */
[----:B------:R-:W5:Y:S04]  /*2020*/  LDG.E.CONSTANT R13, desc[UR6][R8.64] ;  /* 0x00000006080d7981 */ /* 0x000f68000c1e9900 */
[----:B------:R-:W5:Y:S04]  /*2030*/  LDG.E.CONSTANT R18, desc[UR6][R8.64+0x24] ;  /* 0x0000240608127981 */ /* 0x000f68000c1e9900 */
[----:B------:R-:W5:Y:S04]  /*2040*/  LDG.E.CONSTANT R16, desc[UR6][R8.64+0x18] ;  /* 0x0000180608107981 */ /* 0x000f68000c1e9900 */
[----:B------:R-:W5:Y:S04]  /*2050*/  LDG.E.CONSTANT R15, desc[UR6][R8.64+0x8] ;  /* 0x00000806080f7981 */ /* 0x000f68000c1e9900 */
[----:B------:R-:W5:Y:S04]  /*2060*/  LDG.E.CONSTANT R19, desc[UR6][R8.64+0x20] ;  /* 0x0000200608137981 */ /* 0x000f68000c1e9900 */
[----:B------:R-:W5:Y:S04]  /*2070*/  LDG.E.CONSTANT R17, desc[UR6][R8.64+0x1c] ;  /* 0x00001c0608117981 */ /* 0x000f68000c1e9900 */
[----:B------:R-:W5:Y:S04]  /*2080*/  LDG.E.CONSTANT R3, desc[UR6][R8.64+0xc] ;  /* 0x00000c0608037981 */ /* 0x000f68000c1e9900 */
[----:B------:R-:W5:Y:S04]  /*2090*/  LDG.E.CONSTANT R0, desc[UR6][R8.64+0x28] ;  /* 0x0000280608007981 */ /* 0x000f68000c1e9900 */
[----:B------:R0:W5:Y:S01]  /*20a0*/  LDG.E.CONSTANT R5, desc[UR6][R8.64+0x2c] ;  /* 0x00002c0608057981 */ /* 0x000162000c1e9900 */
[C---:B--2---:R-:W-:Y:S01]  /*20b0*/  FMUL R11, R21.reuse, R12 ;  /* 0x0000000c150b7220 */ /* 0x044fe20000400000 */
[----:B---3--:R-:W-:-:S03]  /*20c0*/  FMUL R12, R21, R6 ;  /* 0x00000006150c7220 */ /* 0x008fc60000400000 */
[----:B----4-:R-:W-:Y:S01]  /*20d0*/  FFMA R14, R2, R7, R11 ;  /* 0x00000007020e7223 */ /* 0x010fe2000000000b */
[----:B-1----:R-:W-:Y:S01]  /*20e0*/  FMUL R11, R10, UR4 ;  /* 0x000000040a0b7c20 */ /* 0x002fe20008400000 */
[----:B------:R-:W1:Y:S01]  /*20f0*/  LDC.64 R6, c[0x0][0x388] ;  /* 0x0000e200ff067b82 */ /* 0x000e620000000a00 */
[C---:B-----5:R-:W-:Y:S01]  /*2100*/  FFMA R12, R2.reuse, R13, R12 ;  /* 0x0000000d020c7223 */ /* 0x060fe2000000000c */
[----:B------:R-:W-:Y:S01]  /*2110*/  FMUL R21, R21, R18 ;  /* 0x0000001215157220 */ /* 0x000fe20000400000 */
[C---:B------:R-:W-:Y:S02]  /*2120*/  FFMA R14, R11.reuse, R16, R14 ;  /* 0x000000100b0e7223 */ /* 0x040fe4000000000e */
[----:B------:R-:W-:Y:S01]  /*2130*/  FFMA R12, R11, R15, R12 ;  /* 0x0000000f0b0c7223 */ /* 0x000fe2000000000c */
[----:B------:R-:W-:Y:S01]  /*2140*/  FFMA R2, R2, R19, R21 ;  /* 0x0000001302027223 */ /* 0x000fe20000000015 */
[----:B------:R-:W-:Y:S02]  /*2150*/  FADD R14, R14, R17 ;  /* 0x000000110e0e7221 */ /* 0x000fe40000000000 */
[----:B------:R-:W-:-:S02]  /*2160*/  FADD R3, R12, R3 ;  /* 0x000000030c037221 */ /* 0x000fc40000000000 */
[C---:B0-----:R-:W-:Y:S01]  /*2170*/  FMUL R8, R14.reuse, -0.2040258944034576416 ;  /* 0xbe50ec2a0e087820 */ /* 0x041fe20000400000 */
[----:B------:R-:W-:Y:S01]  /*2180*/  FFMA R0, R11, R0, R2 ;  /* 0x000000000b007223 */ /* 0x000fe20000000002 */
[----:B------:R-:W-:Y:S01]  /*2190*/  FMUL R2, R14, -1.5371384620666503906 ;  /* 0xbfc4c0f40e027820 */ /* 0x000fe20000400000 */
[C---:B------:R-:W-:Y:S01]  /*21a0*/  FMUL R9, R3.reuse, -0.96926599740982055664 ;  /* 0xbf7821d103097820 */ /* 0x040fe20000400000 */
[----:B------:R-:W-:Y:S02]  /*21b0*/  IMAD R11, R4, 0x3, RZ ;  /* 0x00000003040b7824 */ /* 0x000fe400078e02ff */
[----:B------:R-:W-:Y:S01]  /*21c0*/  FADD R0, R0, R5 ;  /* 0x0000000500007221 */ /* 0x000fe20000000000 */
[C---:B------:R-:W-:Y:S01]  /*21d0*/  FFMA R5, R3.reuse, 3.2404541969299316406, R2 ;  /* 0x404f639a03057823 */ /* 0x040fe20000000002 */
[----:B------:R-:W-:Y:S01]  /*21e0*/  FFMA R9, R14, 1.8760107755661010742, R9 ;  /* 0x3ff0211f0e097823 */ /* 0x000fe20000000009 */
[----:B------:R-:W-:Y:S01]  /*21f0*/  FFMA R3, R3, 0.055643398314714431763, R8 ;  /* 0x3d63ea5503037823 */ /* 0x000fe20000000008 */
[----:B-1----:R-:W-:-:S04]  /*2200*/  IMAD.WIDE R6, R11, 0x4, R6 ;  /* 0x000000040b067825 */ /* 0x002fc800078e0206 */
[C---:B------:R-:W-:Y:S01]  /*2210*/  FFMA R5, R0.reuse, -0.49853140115737915039, R5 ;  /* 0xbeff3f8200057823 */ /* 0x040fe20000000005 */
[C---:B------:R-:W-:Y:S01]  /*2220*/  FFMA R9, R0.reuse, 0.041556000709533691406, R9 ;  /* 0x3d2a36a000097823 */ /* 0x040fe20000000009 */
[----:B------:R-:W-:Y:S02]  /*2230*/  FFMA R3, R0, 1.0572252273559570312, R3 ;  /* 0x3f87532800037823 */ /* 0x000fe40000000003 */
[----:B------:R-:W-:Y:S01]  /*2240*/  FMUL.SAT R5, R5, 3.5 ;  /* 0x4060000005057820 */ /* 0x000fe20000402000 */
[----:B------:R-:W-:Y:S01]  /*2250*/  FMUL.SAT R9, R9, 3.5 ;  /* 0x4060000009097820 */ /* 0x000fe20000402000 */
[----:B------:R-:W-:-:S03]  /*2260*/  FMUL.SAT R3, R3, 3.5 ;  /* 0x4060000003037820 */ /* 0x000fc60000402000 */
[----:B------:R-:W-:Y:S04]  /*2270*/  STG.E desc[UR6][R6.64], R5 ;  /* 0x0000000506007986 */ /* 0x000fe8000c101906 */
[----:B------:R-:W-:Y:S04]  /*2280*/  STG.E desc[UR6][R6.64+0x4], R9 ;  /* 0x0000040906007986 */ /* 0x000fe8000c101906 */
[----:B------:R-:W-:Y:S01]  /*2290*/  STG.E desc[UR6][R6.64+0x8], R3 ;  /* 0x0000080306007986 */ /* 0x000fe2000c101906 */
[----:B------:R-:W-:Y:S05]  /*22a0*/  EXIT ;  /* 0x000000000000794d */ /* 0x000fea0003800000 */
        .weak           $__internal_0_$__cuda_sm3x_div_rn_noftz_f32_slowpath
        .type           $__internal_0_$__cuda_sm3x_div_rn_noftz_f32_slowpath,@function
        .size           $__internal_0_$__cuda_sm3x_div_rn_noftz_f32_slowpath,(.L_x_71 - $__internal_0_$__cuda_sm3x_div_rn_noftz_f32_slowpath)
$__internal_0_$__cuda_sm3x_div_rn_noftz_f32_slowpath:
[----:B------:R-:W-:Y:S01]  /*22b0*/  SHF.R.U32.HI R9, RZ, 0x17, R3 ;  /* 0x00000017ff097819 */ /* 0x000fe20000011603 */
[----:B------:R-:W-:Y:S01]  /*22c0*/  BSSY.RECONVERGENT B0, `(.L_x_59) ;  /* 0x0000063000007945 */ /* 0x000fe20003800200 */
[----:B------:R-:W-:Y:S02]  /*22d0*/  SHF.R.U32.HI R18, RZ, 0x17, R25 ;  /* 0x00000017ff127819 */ /* 0x000fe40000011619 */
[----:B------:R-:W-:Y:S02]  /*22e0*/  LOP3.LUT R9, R9, 0xff, RZ, 0xc0, !PT ;  /* 0x000000ff09097812 */ /* 0x000fe400078ec0ff */
[----:B------:R-:W-:Y:S02]  /*22f0*/  LOP3.LUT R18, R18, 0xff, RZ, 0xc0, !PT ;  /* 0x000000ff12127812 */ /* 0x000fe400078ec0ff */
[----:B------:R-:W-:Y:S02]  /*2300*/  IADD3 R19, PT, PT, R9, -0x1, RZ ;  /* 0xffffffff09137810 */ /* 0x000fe40007ffe0ff */
[----:B------:R-:W-:Y:S01]  /*2310*/  MOV R20, R3 ;  /* 0x0000000300147202 */ /* 0x000fe20000000f00 */
[----:B------:R-:W-:Y:S01]  /*2320*/  VIADD R0, R18, 0xffffffff ;  /* 0xffffffff12007836 */ /* 0x000fe20000000000 */
[----:B------:R-:W-:-:S04]  /*2330*/  ISETP.GT.U32.AND P0, PT, R19, 0xfd, PT ;  /* 0x000000fd1300780c */ /* 0x000fc80003f04070 */
[----:B------:R-:W-:-:S13]  /*2340*/  ISETP.GT.U32.OR P0, PT, R0, 0xfd, P0 ;  /* 0x000000fd0000780c */ /* 0x000fda0000704470 */
[----:B------:R-:W-:Y:S01]  /*2350*/  @!P0 MOV R11, RZ ;  /* 0x000000ff000b8202 */ /* 0x000fe20000000f00 */
[----:B------:R-:W-:Y:S06]  /*2360*/  @!P0 BRA `(.L_x_60) ;  /* 0x00000000005c8947 */ /* 0x000fec0003800000 */
[----:B------:R-:W-:Y:S02]  /*2370*/  FSETP.GTU.FTZ.AND P0, PT, |R25|, +INF , PT ;  /* 0x7f8000001900780b */ /* 0x000fe40003f1c200 */
[----:B------:R-:W-:-:S04]  /*2380*/  FSETP.GTU.FTZ.AND P1, PT, |R3|, +INF , PT ;  /* 0x7f8000000300780b */ /* 0x000fc80003f3c200 */
[----:B------:R-:W-:-:S13]  /*2390*/  PLOP3.LUT P0, PT, P0, P1, PT, 0xf8, 0x8f ;  /* 0x00000000008f781c */ /* 0x000fda0000703f70 */
[----:B------:R-:W-:Y:S05]  /*23a0*/  @P0 BRA `(.L_x_61) ;  /* 0x00000004004c0947 */ /* 0x000fea0003800000 */
[----:B------:R-:W-:-:S13]  /*23b0*/  LOP3.LUT P0, RZ, R20, 0x7fffffff, R25, 0xc8, !PT ;  /* 0x7fffffff14ff7812 */ /* 0x000fda000780c819 */
[----:B------:R-:W-:Y:S05]  /*23c0*/  @!P0 BRA `(.L_x_62) ;  /* 0x00000004003c8947 */ /* 0x000fea0003800000 */
[----:B------:R-:W-:Y:S02]  /*23d0*/  FSETP.NEU.FTZ.AND P2, PT, |R25|, +INF , PT ;  /* 0x7f8000001900780b */ /* 0x000fe40003f5d200 */
[----:B------:R-:W-:Y:S02]  /*23e0*/  FSETP.NEU.FTZ.AND P1, PT, |R3|, +INF , PT ;  /* 0x7f8000000300780b */ /* 0x000fe40003f3d200 */
[----:B------:R-:W-:-:S11]  /*23f0*/  FSETP.NEU.FTZ.AND P0, PT, |R25|, +INF , PT ;  /* 0x7f8000001900780b */ /* 0x000fd60003f1d200 */
[----:B------:R-:W-:Y:S05]  /*2400*/  @!P1 BRA !P2, `(.L_x_62) ;  /* 0x00000004002c9947 */ /* 0x000fea0005000000 */
[----:B------:R-:W-:-:S04]  /*2410*/  LOP3.LUT P2, RZ, R25, 0x7fffffff, RZ, 0xc0, !PT ;  /* 0x7fffffff19ff7812 */ /* 0x000fc8000784c0ff */
[----:B------:R-:W-:-:S13]  /*2420*/  PLOP3.LUT P1, PT, P1, P2, PT, 0x2f, 0xf2 ;  /* 0x0000000000f2781c */ /* 0x000fda0000f24577 */
[----:B------:R-:W-:Y:S05]  /*2430*/  @P1 BRA `(.L_x_63) ;  /* 0x0000000400181947 */ /* 0x000fea0003800000 */
[----:B------:R-:W-:-:S04]  /*2440*/  LOP3.LUT P1, RZ, R20, 0x7fffffff, RZ, 0xc0, !PT ;  /* 0x7fffffff14ff7812 */ /* 0x000fc8000782c0ff */
[----:B------:R-:W-:-:S13]  /*2450*/  PLOP3.LUT P0, PT, P0, P1, PT, 0x2f, 0xf2 ;  /* 0x0000000000f2781c */ /* 0x000fda0000702577 */
[----:B------:R-:W-:Y:S05]  /*2460*/  @P0 BRA `(.L_x_64) ;  /* 0x0000000400000947 */ /* 0x000fea0003800000 */
[----:B------:R-:W-:Y:S02]  /*2470*/  ISETP.GE.AND P0, PT, R0, RZ, PT ;  /* 0x000000ff0000720c */ /* 0x000fe40003f06270 */
[----:B------:R-:W-:-:S11]  /*2480*/  ISETP.GE.AND P1, PT, R19, RZ, PT ;  /* 0x000000ff1300720c */ /* 0x000fd60003f26270 */
[----:B------:R-:W-:Y:S01]  /*2490*/  @P0 MOV R11, RZ ;  /* 0x000000ff000b0202 */ /* 0x000fe20000000f00 */
[----:B------:R-:W-:Y:S02]  /*24a0*/  @!P0 IMAD.MOV.U32 R11, RZ, RZ, -0x40 ;  /* 0xffffffc0ff0b8424 */ /* 0x000fe400078e00ff */
[----:B------:R-:W-:Y:S01]  /*24b0*/  @!P0 FFMA R25, R25, 1.84467440737095516160e+19, RZ ;  /* 0x5f80000019198823 */ /* 0x000fe200000000ff */
[----:B------:R-:W-:Y:S02]  /*24c0*/  @!P1 FFMA R20, R3, 1.84467440737095516160e+19, RZ ;  /* 0x5f80000003149823 */ /* 0x000fe400000000ff */
[----:B------:R-:W-:-:S07]  /*24d0*/  @!P1 IADD3 R11, PT, PT, R11, 0x40, RZ ;  /* 0x000000400b0b9810 */ /* 0x000fce0007ffe0ff */
.L_x_60:
[----:B------:R-:W-:Y:S01]  /*24e0*/  LEA R19, R9, 0xc0800000, 0x17 ;  /* 0xc080000009137811 */ /* 0x000fe200078eb8ff */
[----:B------:R-:W-:Y:S01]  /*24f0*/  BSSY.RECONVERGENT B1, `(.L_x_65) ;  /* 0x0000036000017945 */ /* 0x000fe20003800200 */
[----:B------:R-:W-:Y:S02]  /*2500*/  IADD3 R18, PT, PT, R18, -0x7f, RZ ;  /* 0xffffff8112127810 */ /* 0x000fe40007ffe0ff */
[----:B------:R-:W-:-:S03]  /*2510*/  IADD3 R28, PT, PT, -R19, R20, RZ ;  /* 0x00000014131c7210 */ /* 0x000fc60007ffe1ff */
[----:B------:R-:W-:Y:S01]  /*2520*/  IMAD R0, R18, -0x800000, R25 ;  /* 0xff80000012007824 */ /* 0x000fe200078e0219 */
[----:B------:R-:W0:Y:S01]  /*2530*/  MUFU.RCP R20, R28 ;  /* 0x0000001c00147308 */ /* 0x000e220000001000 */
[----:B------:R-:W-:Y:S01]  /*2540*/  FADD.FTZ R19, -R28, -RZ ;  /* 0x800000ff1c137221 */ /* 0x000fe20000010100 */
[----:B------:R-:W-:-:S05]  /*2550*/  IADD3 R18, PT, PT, R18, 0x7f, -R9 ;  /* 0x0000007f12127810 */ /* 0x000fca0007ffe809 */
[----:B------:R-:W-:Y:S02]  /*2560*/  IMAD.IADD R11, R18, 0x1, R11 ;  /* 0x00000001120b7824 */ /* 0x000fe400078e020b */
[----:B0-----:R-:W-:-:S04]  /*2570*/  FFMA R23, R20, R19, 1 ;  /* 0x3f80000014177423 */ /* 0x001fc80000000013 */
[----:B------:R-:W-:-:S04]  /*2580*/  FFMA R23, R20, R23, R20 ;  /* 0x0000001714177223 */ /* 0x000fc80000000014 */
[----:B------:R-:W-:-:S04]  /*2590*/  FFMA R20, R0, R23, RZ ;  /* 0x0000001700147223 */ /* 0x000fc800000000ff */
[----:B------:R-:W-:-:S04]  /*25a0*/  FFMA R22, R19, R20, R0 ;  /* 0x0000001413167223 */ /* 0x000fc80000000000 */
[----:B------:R-:W-:-:S04]  /*25b0*/  FFMA R22, R23, R22, R20 ;  /* 0x0000001617167223 */ /* 0x000fc80000000014 */
[----:B------:R-:W-:-:S04]  /*25c0*/  FFMA R19, R19, R22, R0 ;  /* 0x0000001613137223 */ /* 0x000fc80000000000 */
[----:B------:R-:W-:-:S05]  /*25d0*/  FFMA R0, R23, R19, R22 ;  /* 0x0000001317007223 */ /* 0x000fca0000000016 */
[----:B------:R-:W-:-:S04]  /*25e0*/  SHF.R.U32.HI R9, RZ, 0x17, R0 ;  /* 0x00000017ff097819 */ /* 0x000fc80000011600 */
[----:B------:R-:W-:-:S04]  /*25f0*/  LOP3.LUT R18, R9, 0xff, RZ, 0xc0, !PT ;  /* 0x000000ff09127812 */ /* 0x000fc800078ec0ff */
[----:B------:R-:W-:-:S04]  /*2600*/  IADD3 R9, PT, PT, R18, R11, RZ ;  /* 0x0000000b12097210 */ /* 0x000fc80007ffe0ff */
[----:B------:R-:W-:-:S04]  /*2610*/  IADD3 R18, PT, PT, R9, -0x1, RZ ;  /* 0xffffffff09127810 */ /* 0x000fc80007ffe0ff */
[----:B------:R-:W-:-:S13]  /*2620*/  ISETP.GE.U32.AND P0, PT, R18, 0xfe, PT ;  /* 0x000000fe1200780c */ /* 0x000fda0003f06070 */
[----:B------:R-:W-:Y:S05]  /*2630*/  @!P0 BRA `(.L_x_66) ;  /* 0x0000000000808947 */ /* 0x000fea0003800000 */
[----:B------:R-:W-:-:S13]  /*2640*/  ISETP.GT.AND P0, PT, R9, 0xfe, PT ;  /* 0x000000fe0900780c */ /* 0x000fda0003f04270 */
[----:B------:R-:W-:Y:S05]  /*2650*/  @P0 BRA `(.L_x_67) ;  /* 0x00000000006c0947 */ /* 0x000fea0003800000 */
[----:B------:R-:W-:-:S13]  /*2660*/  ISETP.GE.AND P0, PT, R9, 0x1, PT ;  /* 0x000000010900780c */ /* 0x000fda0003f06270 */
[----:B------:R-:W-:Y:S05]  /*2670*/  @P0 BRA `(.L_x_68) ;  /* 0x0000000000740947 */ /* 0x000fea0003800000 */
[----:B------:R-:W-:Y:S02]  /*2680*/  ISETP.GE.AND P0, PT, R9, -0x18, PT ;  /* 0xffffffe80900780c */ /* 0x000fe40003f06270 */
[----:B------:R-:W-:-:S11]  /*2690*/  LOP3.LUT R0, R0, 0x80000000, RZ, 0xc0, !PT ;  /* 0x8000000000007812 */ /* 0x000fd600078ec0ff */
[----:B------:R-:W-:Y:S05]  /*26a0*/  @!P0 BRA `(.L_x_68) ;  /* 0x0000000000688947 */ /* 0x000fea0003800000 */
[CCC-:B------:R-:W-:Y:S01]  /*26b0*/  FFMA.RZ R11, R23.reuse, R19.reuse, R22.reuse ;  /* 0x00000013170b7223 */ /* 0x1c0fe2000000c016 */
[CCC-:B------:R-:W-:Y:S01]  /*26c0*/  FFMA.RP R18, R23.reuse, R19.reuse, R22.reuse ;  /* 0x0000001317127223 */ /* 0x1c0fe20000008016 */
[----:B------:R-:W-:Y:S01]  /*26d0*/  FFMA.RM R23, R23, R19, R22 ;  /* 0x0000001317177223 */ /* 0x000fe20000004016 */
[----:B------:R-:W-:Y:S02]  /*26e0*/  IADD3 R19, PT, PT, R9, 0x20, RZ ;  /* 0x0000002009137810 */ /* 0x000fe40007ffe0ff */
[----:B------:R-:W-:Y:S02]  /*26f0*/  LOP3.LUT R11, R11, 0x7fffff, RZ, 0xc0, !PT ;  /* 0x007fffff0b0b7812 */ /* 0x000fe400078ec0ff */
[----:B------:R-:W-:Y:S02]  /*2700*/  ISETP.NE.AND P2, PT, R9, RZ, PT ;  /* 0x000000ff0900720c */ /* 0x000fe40003f45270 */
[----:B------:R-:W-:Y:S02]  /*2710*/  LOP3.LUT R20, R11, 0x800000, RZ, 0xfc, !PT ;  /* 0x008000000b147812 */ /* 0x000fe400078efcff */
[----:B------:R-:W-:Y:S01]  /*2720*/  ISETP.NE.AND P1, PT, R9, RZ, PT ;  /* 0x000000ff0900720c */ /* 0x000fe20003f25270 */
[----:B------:R-:W-:Y:S01]  /*2730*/  IMAD.MOV R9, RZ, RZ, -R9 ;  /* 0x000000ffff097224 */ /* 0x000fe200078e0a09 */
[----:B------:R-:W-:-:S02]  /*2740*/  SHF.L.U32 R19, R20, R19, RZ ;  /* 0x0000001314137219 */ /* 0x000fc400000006ff */
[----:B------:R-:W-:Y:S02]  /*2750*/  FSETP.NEU.FTZ.AND P0, PT, R18, R23, PT ;  /* 0x000000171200720b */ /* 0x000fe40003f1d000 */
[----:B------:R-:W-:Y:S02]  /*2760*/  SEL R9, R9, RZ, P2 ;  /* 0x000000ff09097207 */ /* 0x000fe40001000000 */
[----:B------:R-:W-:Y:S02]  /*2770*/  ISETP.NE.AND P1, PT, R19, RZ, P1 ;  /* 0x000000ff1300720c */ /* 0x000fe40000f25270 */
[----:B------:R-:W-:Y:S02]  /*2780*/  SHF.R.U32.HI R20, RZ, R9, R20 ;  /* 0x00000009ff147219 */ /* 0x000fe40000011614 */
[----:B------:R-:W-:Y:S02]  /*2790*/  PLOP3.LUT P0, PT, P0, P1, PT, 0xf8, 0x8f ;  /* 0x00000000008f781c */ /* 0x000fe40000703f70 */
[----:B------:R-:W-:-:S02]  /*27a0*/  SHF.R.U32.HI R11, RZ, 0x1, R20 ;  /* 0x00000001ff0b7819 */ /* 0x000fc40000011614 */
[----:B------:R-:W-:-:S04]  /*27b0*/  SEL R18, RZ, 0x1, !P0 ;  /* 0x00000001ff127807 */ /* 0x000fc80004000000 */
[----:B------:R-:W-:-:S04]  /*27c0*/  LOP3.LUT R9, R18, 0x1, R11, 0xf8, !PT ;  /* 0x0000000112097812 */ /* 0x000fc800078ef80b */
[----:B------:R-:W-:-:S04]  /*27d0*/  LOP3.LUT R20, R9, R20, RZ, 0xc0, !PT ;  /* 0x0000001409147212 */ /* 0x000fc800078ec0ff */
[----:B------:R-:W-:-:S04]  /*27e0*/  IADD3 R11, PT, PT, R11, R20, RZ ;  /* 0x000000140b0b7210 */ /* 0x000fc80007ffe0ff */
[----:B------:R-:W-:Y:S01]  /*27f0*/  LOP3.LUT R0, R11, R0, RZ, 0xfc, !PT ;  /* 0x000000000b007212 */ /* 0x000fe200078efcff */
[----:B------:R-:W-:Y:S06]  /*2800*/  BRA `(.L_x_68) ;  /* 0x0000000000107947 */ /* 0x000fec0003800000 */
.L_x_67:
[----:B------:R-:W-:-:S04]  /*2810*/  LOP3.LUT R0, R0, 0x80000000, RZ, 0xc0, !PT ;  /* 0x8000000000007812 */ /* 0x000fc800078ec0ff */
[----:B------:R-:W-:Y:S01]  /*2820*/  LOP3.LUT R0, R0, 0x7f800000, RZ, 0xfc, !PT ;  /* 0x7f80000000007812 */ /* 0x000fe200078efcff */
[----:B------:R-:W-:Y:S06]  /*2830*/  BRA `(.L_x_68) ;  /* 0x0000000000047947 */ /* 0x000fec0003800000 */
.L_x_66:
[----:B------:R-:W-:-:S07]  /*2840*/  LEA R0, R11, R0, 0x17 ;  /* 0x000000000b007211 */ /* 0x000fce00078eb8ff */
.L_x_68:
[----:B------:R-:W-:Y:S05]  /*2850*/  BSYNC.RECONVERGENT B1 ;  /* 0x0000000000017941 */ /* 0x000fea0003800200 */
.L_x_65:
[----:B------:R-:W-:Y:S05]  /*2860*/  BRA `(.L_x_69) ;  /* 0x0000000000207947 */ /* 0x000fea0003800000 */
.L_x_64:
[----:B------:R-:W-:-:S04]  /*2870*/  LOP3.LUT R20, R20, 0x80000000, R25, 0x48, !PT ;  /* 0x8000000014147812 */ /* 0x000fc800078e4819 */
[----:B------:R-:W-:Y:S01]  /*2880*/  LOP3.LUT R0, R20, 0x7f800000, RZ, 0xfc, !PT ;  /* 0x7f80000014007812 */ /* 0x000fe200078efcff */
[----:B------:R-:W-:Y:S06]  /*2890*/  BRA `(.L_x_69) ;  /* 0x0000000000147947 */ /* 0x000fec0003800000 */
.L_x_63:
[----:B------:R-:W-:Y:S01]  /*28a0*/  LOP3.LUT R0, R20, 0x80000000, R25, 0x48, !PT ;  /* 0x8000000014007812 */ /* 0x000fe200078e4819 */
[----:B------:R-:W-:Y:S06]  /*28b0*/  BRA `(.L_x_69) ;  /* 0x00000000000c7947 */ /* 0x000fec0003800000 */
.L_x_62:
[----:B------:R-:W0:Y:S01]  /*28c0*/  MUFU.RSQ R0, -QNAN ;  /* 0xffc0000000007908 */ /* 0x000e220000001400 */
[----:B------:R-:W-:Y:S05]  /*28d0*/  BRA `(.L_x_69) ;  /* 0x0000000000047947 */ /* 0x000fea0003800000 */
.L_x_61:
[----:B------:R-:W-:-:S07]  /*28e0*/  FADD.FTZ R0, R25, R3 ;  /* 0x0000000319007221 */ /* 0x000fce0000010000 */
.L_x_69:
[----:B------:R-:W-:Y:S05]  /*28f0*/  BSYNC.RECONVERGENT B0 ;  /* 0x0000000000007941 */ /* 0x000fea0003800200 */
.L_x_59:
[----:B------:R-:W-:-:S04]  /*2900*/  HFMA2 R11, -RZ, RZ, 0, 0 ;  /* 0x00000000ff0b7431 */ /* 0x000fc800000001ff */
[----:B0-----:R-:W-:Y:S05]  /*2910*/  RET.REL.NODEC R10 `(debayer16_to_xyz) ;  /* 0xffffffd40ab87950 */ /* 0x001fea0003c3ffff */
.L_x_70:
[----:B------:R-:W-:-:S00]  /*2920*/  BRA `(.L_x_70) ;  /* 0xfffffffc00fc7947 */ /* 0x000fc0000383ffff */
[----:B------:R-:W-:-:S00]  /*2930*/  NOP ;  /* 0x0000000000007918 */ /* 0x000fc00000000000 */
        /* <DEDUP_REMOVED lines=12> */
.L_x_71:


//--------------------- .nv.shared.reserved.0     --------------------------
	.section	.nv.shared.reserved.0,"aw",@nobits
	.weak		__nv_reservedSMEM_offset_0_alias
	.size		__nv_reservedSMEM_offset_0_alias, 0, 64
	.other		__nv_reservedSMEM_offset_0_alias,@"STO_CUDA_RESERVED_SHARED STV_DEFAULT"
__nv_reservedSMEM_offset_0_alias:
	.zero		0
	.zero		64


//--------------------- .nv.constant0.debayer16_to_xyz --------------------------
	.section	.nv.constant0.debayer16_to_xyz,"a",@progbits
	.sectionflags	@""
	.align	4
.nv.constant0.debayer16_to_xyz:
	.zero		952


//--------------------- SYMBOLS --------------------------

	.type		.nv.reservedSmem.offset0,@object
	.size		.nv.reservedSmem.offset0,0x4
